//
// Generated by NVIDIA NVVM Compiler
//
// Compiler Build ID: CL-36424714
// Cuda compilation tools, release 13.0, V13.0.88
// Based on NVVM 20.0.0
//

.version 9.0
.target sm_100
.address_size 64

	// .globl	_Z6kernelPfmjj
.extern .shared .align 16 .b8 s[];
.global .align 4 .b8 __cudart_i2opi_f[24] = {65, 144, 67, 60, 153, 149, 98, 219, 192, 221, 52, 245, 209, 87, 39, 252, 41, 21, 68, 78, 110, 131, 249, 162};

.visible .entry _Z6kernelPfmjj(
	.param .u64 .ptr .align 1 _Z6kernelPfmjj_param_0,
	.param .u64 _Z6kernelPfmjj_param_1,
	.param .u32 _Z6kernelPfmjj_param_2,
	.param .u32 _Z6kernelPfmjj_param_3
)
{
	.local .align 4 .b8 	__local_depot0[28];
	.reg .b64 	%SP;
	.reg .b64 	%SPL;
	.reg .pred 	%p<46>;
	.reg .b32 	%r<159>;
	.reg .b32 	%f<267>;
	.reg .b64 	%rd<62>;
	.reg .b64 	%fd<9>;

	mov.u64 	%SPL, __local_depot0;
	ld.param.u64 	%rd24, [_Z6kernelPfmjj_param_0];
	ld.param.u64 	%rd25, [_Z6kernelPfmjj_param_1];
	ld.param.u32 	%r57, [_Z6kernelPfmjj_param_2];
	ld.param.u32 	%r58, [_Z6kernelPfmjj_param_3];
	add.u64 	%rd1, %SPL, 0;
	add.u64 	%rd2, %SPL, 0;
	mov.u32 	%r1, %tid.x;
	cvt.rn.f32.u32 	%f36, %r58;
	cvt.rn.f32.u32 	%f37, %r57;
	div.rn.f32 	%f38, %f36, %f37;
	cvt.rpi.f32.f32 	%f39, %f38;
	cvt.rzi.s32.f32 	%r2, %f39;
	setp.lt.s32 	%p1, %r2, 1;
	@%p1 bra 	$L__BB0_20;
	add.s32 	%r3, %r58, -1;
	cvt.rn.f64.u32 	%fd1, %r58;
	mov.b32 	%r143, 0;
	mov.u64 	%rd38, __cudart_i2opi_f;
$L__BB0_2:
	mad.lo.s32 	%r5, %r143, %r57, %r1;
	setp.gt.u32 	%p2, %r5, %r3;
	@%p2 bra 	$L__BB0_20;
	cvt.rn.f64.s32 	%fd2, %r5;
	mul.f64 	%fd3, %fd2, 0d401921FB54442D18;
	div.rn.f64 	%fd4, %fd3, %fd1;
	cvt.rn.f32.f64 	%f1, %fd4;
	mul.f32 	%f40, %f1, 0f3F22F983;
	cvt.rni.s32.f32 	%r151, %f40;
	cvt.rn.f32.s32 	%f41, %r151;
	fma.rn.f32 	%f42, %f41, 0fBFC90FDA, %f1;
	fma.rn.f32 	%f43, %f41, 0fB3A22168, %f42;
	fma.rn.f32 	%f249, %f41, 0fA7C234C5, %f43;
	abs.f32 	%f3, %f1;
	setp.ltu.f32 	%p3, %f3, 0f47CE4780;
	mov.u32 	%r147, %r151;
	mov.f32 	%f248, %f249;
	@%p3 bra 	$L__BB0_11;
	setp.neu.f32 	%p4, %f3, 0f7F800000;
	@%p4 bra 	$L__BB0_6;
	mov.f32 	%f46, 0f00000000;
	mul.rn.f32 	%f248, %f1, %f46;
	mov.b32 	%r147, 0;
	bra.uni 	$L__BB0_11;
$L__BB0_6:
	mov.b32 	%r7, %f1;
	mov.b64 	%rd56, 0;
	mov.b32 	%r144, 0;
	mov.u64 	%rd54, __cudart_i2opi_f;
	mov.u64 	%rd55, %rd2;
$L__BB0_7:
	.pragma "nounroll";
	ld.global.nc.u32 	%r61, [%rd54];
	shl.b32 	%r62, %r7, 8;
	or.b32  	%r63, %r62, -2147483648;
	mad.wide.u32 	%rd30, %r61, %r63, %rd56;
	shr.u64 	%rd56, %rd30, 32;
	st.local.u32 	[%rd55], %rd30;
	add.s32 	%r144, %r144, 1;
	add.s64 	%rd55, %rd55, 4;
	add.s64 	%rd54, %rd54, 4;
	setp.ne.s32 	%p5, %r144, 6;
	@%p5 bra 	$L__BB0_7;
	shr.u32 	%r64, %r7, 23;
	st.local.u32 	[%rd2+24], %rd56;
	and.b32  	%r10, %r64, 31;
	and.b32  	%r65, %r64, 224;
	add.s32 	%r66, %r65, -128;
	shr.u32 	%r67, %r66, 5;
	mul.wide.u32 	%rd31, %r67, 4;
	sub.s64 	%rd9, %rd2, %rd31;
	ld.local.u32 	%r145, [%rd9+24];
	ld.local.u32 	%r146, [%rd9+20];
	setp.eq.s32 	%p6, %r10, 0;
	@%p6 bra 	$L__BB0_10;
	shf.l.wrap.b32 	%r145, %r146, %r145, %r10;
	ld.local.u32 	%r68, [%rd9+16];
	shf.l.wrap.b32 	%r146, %r68, %r146, %r10;
$L__BB0_10:
	shr.u32 	%r69, %r145, 30;
	shf.l.wrap.b32 	%r70, %r146, %r145, 2;
	shl.b32 	%r71, %r146, 2;
	shr.u32 	%r72, %r70, 31;
	add.s32 	%r73, %r72, %r69;
	neg.s32 	%r74, %r73;
	setp.lt.s32 	%p7, %r7, 0;
	selp.b32 	%r147, %r74, %r73, %p7;
	xor.b32  	%r75, %r70, %r7;
	shr.s32 	%r76, %r70, 31;
	xor.b32  	%r77, %r76, %r70;
	xor.b32  	%r78, %r76, %r71;
	cvt.u64.u32 	%rd32, %r77;
	shl.b64 	%rd33, %rd32, 32;
	cvt.u64.u32 	%rd34, %r78;
	or.b64  	%rd35, %rd33, %rd34;
	cvt.rn.f64.s64 	%fd5, %rd35;
	mul.f64 	%fd6, %fd5, 0d3BF921FB54442D19;
	cvt.rn.f32.f64 	%f44, %fd6;
	neg.f32 	%f45, %f44;
	setp.lt.s32 	%p8, %r75, 0;
	selp.f32 	%f248, %f45, %f44, %p8;
$L__BB0_11:
	setp.ltu.f32 	%p9, %f3, 0f47CE4780;
	add.s32 	%r80, %r147, 1;
	mul.rn.f32 	%f47, %f248, %f248;
	and.b32  	%r81, %r147, 1;
	setp.eq.b32 	%p10, %r81, 1;
	selp.f32 	%f48, %f248, 0f3F800000, %p10;
	fma.rn.f32 	%f49, %f47, %f48, 0f00000000;
	fma.rn.f32 	%f50, %f47, 0f37CBAC00, 0fBAB607ED;
	selp.f32 	%f51, 0fB94D4153, %f50, %p10;
	selp.f32 	%f52, 0f3C0885E4, 0f3D2AAABB, %p10;
	fma.rn.f32 	%f53, %f51, %f47, %f52;
	selp.f32 	%f54, 0fBE2AAAA8, 0fBEFFFFFF, %p10;
	fma.rn.f32 	%f55, %f53, %f47, %f54;
	fma.rn.f32 	%f56, %f55, %f49, %f48;
	and.b32  	%r82, %r80, 2;
	setp.eq.s32 	%p11, %r82, 0;
	mov.f32 	%f57, 0f00000000;
	sub.f32 	%f58, %f57, %f56;
	selp.f32 	%f59, %f56, %f58, %p11;
	shl.b32 	%r83, %r5, 3;
	mov.u32 	%r84, s;
	add.s32 	%r19, %r84, %r83;
	st.shared.f32 	[%r19], %f59;
	@%p9 bra 	$L__BB0_19;
	setp.neu.f32 	%p12, %f3, 0f7F800000;
	@%p12 bra 	$L__BB0_14;
	mov.f32 	%f62, 0f00000000;
	mul.rn.f32 	%f249, %f1, %f62;
	mov.b32 	%r151, 0;
	bra.uni 	$L__BB0_19;
$L__BB0_14:
	mov.b32 	%r20, %f1;
	shl.b32 	%r86, %r20, 8;
	or.b32  	%r21, %r86, -2147483648;
	mov.b64 	%rd57, 0;
	mov.b32 	%r148, 0;
$L__BB0_15:
	.pragma "nounroll";
	mul.wide.u32 	%rd37, %r148, 4;
	add.s64 	%rd39, %rd38, %rd37;
	ld.global.nc.u32 	%r87, [%rd39];
	mad.wide.u32 	%rd40, %r87, %r21, %rd57;
	shr.u64 	%rd57, %rd40, 32;
	add.s64 	%rd41, %rd1, %rd37;
	st.local.u32 	[%rd41], %rd40;
	add.s32 	%r148, %r148, 1;
	setp.ne.s32 	%p13, %r148, 6;
	@%p13 bra 	$L__BB0_15;
	shr.u32 	%r88, %r20, 23;
	st.local.u32 	[%rd1+24], %rd57;
	and.b32  	%r24, %r88, 31;
	and.b32  	%r89, %r88, 224;
	add.s32 	%r90, %r89, -128;
	shr.u32 	%r91, %r90, 5;
	mul.wide.u32 	%rd42, %r91, 4;
	sub.s64 	%rd12, %rd1, %rd42;
	ld.local.u32 	%r149, [%rd12+24];
	ld.local.u32 	%r150, [%rd12+20];
	setp.eq.s32 	%p14, %r24, 0;
	@%p14 bra 	$L__BB0_18;
	shf.l.wrap.b32 	%r149, %r150, %r149, %r24;
	ld.local.u32 	%r92, [%rd12+16];
	shf.l.wrap.b32 	%r150, %r92, %r150, %r24;
$L__BB0_18:
	shr.u32 	%r93, %r149, 30;
	shf.l.wrap.b32 	%r94, %r150, %r149, 2;
	shl.b32 	%r95, %r150, 2;
	shr.u32 	%r96, %r94, 31;
	add.s32 	%r97, %r96, %r93;
	neg.s32 	%r98, %r97;
	setp.lt.s32 	%p15, %r20, 0;
	selp.b32 	%r151, %r98, %r97, %p15;
	xor.b32  	%r99, %r94, %r20;
	shr.s32 	%r100, %r94, 31;
	xor.b32  	%r101, %r100, %r94;
	xor.b32  	%r102, %r100, %r95;
	cvt.u64.u32 	%rd43, %r101;
	shl.b64 	%rd44, %rd43, 32;
	cvt.u64.u32 	%rd45, %r102;
	or.b64  	%rd46, %rd44, %rd45;
	cvt.rn.f64.s64 	%fd7, %rd46;
	mul.f64 	%fd8, %fd7, 0d3BF921FB54442D19;
	cvt.rn.f32.f64 	%f60, %fd8;
	neg.f32 	%f61, %f60;
	setp.lt.s32 	%p16, %r99, 0;
	selp.f32 	%f249, %f61, %f60, %p16;
$L__BB0_19:
	mul.rn.f32 	%f63, %f249, %f249;
	and.b32  	%r104, %r151, 1;
	setp.eq.b32 	%p17, %r104, 1;
	selp.f32 	%f64, 0f3F800000, %f249, %p17;
	fma.rn.f32 	%f65, %f63, %f64, 0f00000000;
	fma.rn.f32 	%f66, %f63, 0f37CBAC00, 0fBAB607ED;
	selp.f32 	%f67, %f66, 0fB94D4153, %p17;
	selp.f32 	%f68, 0f3D2AAABB, 0f3C0885E4, %p17;
	fma.rn.f32 	%f69, %f67, %f63, %f68;
	selp.f32 	%f70, 0fBEFFFFFF, 0fBE2AAAA8, %p17;
	fma.rn.f32 	%f71, %f69, %f63, %f70;
	fma.rn.f32 	%f72, %f71, %f65, %f64;
	and.b32  	%r105, %r151, 2;
	setp.eq.s32 	%p18, %r105, 0;
	mov.f32 	%f73, 0f00000000;
	sub.f32 	%f74, %f73, %f72;
	selp.f32 	%f75, %f72, %f74, %p18;
	st.shared.f32 	[%r19+4], %f75;
	add.s32 	%r143, %r143, 1;
	setp.ne.s32 	%p19, %r143, %r2;
	@%p19 bra 	$L__BB0_2;
$L__BB0_20:
	bar.sync 	0;
	shl.b32 	%r106, %r58, 3;
	mov.u32 	%r107, s;
	add.s32 	%r34, %r107, %r106;
	setp.ge.u32 	%p20, %r1, %r57;
	shl.b32 	%r108, %r1, 3;
	add.s32 	%r35, %r34, %r108;
	@%p20 bra 	$L__BB0_31;
	mov.u32 	%r109, %ctaid.x;
	cvt.u64.u32 	%rd47, %r109;
	add.s64 	%rd60, %rd25, %rd47;
	setp.eq.s32 	%p21, %r1, 0;
	setp.eq.s64 	%p22, %rd60, 0;
	or.pred  	%p23, %p21, %p22;
	@%p23 bra 	$L__BB0_27;
	cvt.u64.u32 	%rd14, %r58;
	mov.b32 	%r152, 0;
	cvt.u32.u64 	%r112, %rd14;
	mov.u64 	%rd58, %rd60;
$L__BB0_23:
	and.b64  	%rd48, %rd58, -4294967296;
	setp.ne.s64 	%p24, %rd48, 0;
	@%p24 bra 	$L__BB0_25;
	cvt.u32.u64 	%r113, %rd58;
	div.u32 	%r114, %r113, %r112;
	cvt.u64.u32 	%rd60, %r114;
	bra.uni 	$L__BB0_26;
$L__BB0_25:
	div.u64 	%rd60, %rd58, %rd14;
$L__BB0_26:
	add.s32 	%r152, %r152, 1;
	setp.lt.u32 	%p25, %r152, %r1;
	setp.ge.u64 	%p26, %rd58, %rd14;
	and.pred  	%p27, %p25, %p26;
	mov.u64 	%rd58, %rd60;
	@%p27 bra 	$L__BB0_23;
$L__BB0_27:
	cvt.u64.u32 	%rd20, %r58;
	and.b64  	%rd50, %rd60, -4294967296;
	setp.ne.s64 	%p28, %rd50, 0;
	@%p28 bra 	$L__BB0_29;
	cvt.u32.u64 	%r115, %rd20;
	cvt.u32.u64 	%r116, %rd60;
	rem.u32 	%r117, %r116, %r115;
	cvt.u64.u32 	%rd61, %r117;
	bra.uni 	$L__BB0_30;
$L__BB0_29:
	rem.u64 	%rd61, %rd60, %rd20;
$L__BB0_30:
	cvt.u32.u64 	%r118, %rd61;
	shl.b32 	%r119, %r118, 3;
	add.s32 	%r121, %r107, %r119;
	ld.shared.v2.f32 	{%f76, %f77}, [%r121];
	st.shared.v2.f32 	[%r35], {%f76, %f77};
$L__BB0_31:
	bar.sync 	0;
	setp.eq.s32 	%p29, %r1, 0;
	mov.f32 	%f266, 0f00000000;
	@%p29 bra 	$L__BB0_45;
	setp.ge.u32 	%p30, %r1, %r57;
	mov.f32 	%f264, 0f00000000;
	mov.f32 	%f265, %f264;
	@%p30 bra 	$L__BB0_44;
	sub.s32 	%r38, %r57, %r1;
	and.b32  	%r39, %r38, 7;
	sub.s32 	%r123, %r1, %r57;
	setp.gt.u32 	%p31, %r123, -8;
	mov.f32 	%f265, 0f00000000;
	mov.b32 	%r156, 0;
	mov.f32 	%f264, %f265;
	@%p31 bra 	$L__BB0_36;
	and.b32  	%r156, %r38, -8;
	add.s32 	%r126, %r106, %r107;
	add.s32 	%r154, %r126, 32;
	neg.s32 	%r153, %r156;
	mov.f32 	%f265, 0f00000000;
$L__BB0_35:
	.pragma "nounroll";
	add.s32 	%r127, %r154, %r108;
	ld.shared.v2.f32 	{%f83, %f84}, [%r127+-32];
	ld.shared.v2.f32 	{%f85, %f86}, [%r154+-32];
	mul.f32 	%f87, %f84, %f86;
	fma.rn.f32 	%f88, %f83, %f85, %f87;
	add.f32 	%f89, %f265, %f88;
	mul.f32 	%f90, %f84, %f85;
	mul.f32 	%f91, %f86, %f83;
	sub.f32 	%f92, %f90, %f91;
	add.f32 	%f93, %f264, %f92;
	ld.shared.v2.f32 	{%f94, %f95}, [%r127+-24];
	ld.shared.v2.f32 	{%f96, %f97}, [%r154+-24];
	mul.f32 	%f98, %f95, %f97;
	fma.rn.f32 	%f99, %f94, %f96, %f98;
	add.f32 	%f100, %f89, %f99;
	mul.f32 	%f101, %f95, %f96;
	mul.f32 	%f102, %f97, %f94;
	sub.f32 	%f103, %f101, %f102;
	add.f32 	%f104, %f93, %f103;
	ld.shared.v2.f32 	{%f105, %f106}, [%r127+-16];
	ld.shared.v2.f32 	{%f107, %f108}, [%r154+-16];
	mul.f32 	%f109, %f106, %f108;
	fma.rn.f32 	%f110, %f105, %f107, %f109;
	add.f32 	%f111, %f100, %f110;
	mul.f32 	%f112, %f106, %f107;
	mul.f32 	%f113, %f108, %f105;
	sub.f32 	%f114, %f112, %f113;
	add.f32 	%f115, %f104, %f114;
	ld.shared.v2.f32 	{%f116, %f117}, [%r127+-8];
	ld.shared.v2.f32 	{%f118, %f119}, [%r154+-8];
	mul.f32 	%f120, %f117, %f119;
	fma.rn.f32 	%f121, %f116, %f118, %f120;
	add.f32 	%f122, %f111, %f121;
	mul.f32 	%f123, %f117, %f118;
	mul.f32 	%f124, %f119, %f116;
	sub.f32 	%f125, %f123, %f124;
	add.f32 	%f126, %f115, %f125;
	ld.shared.v2.f32 	{%f127, %f128}, [%r127];
	ld.shared.v2.f32 	{%f129, %f130}, [%r154];
	mul.f32 	%f131, %f128, %f130;
	fma.rn.f32 	%f132, %f127, %f129, %f131;
	add.f32 	%f133, %f122, %f132;
	mul.f32 	%f134, %f128, %f129;
	mul.f32 	%f135, %f130, %f127;
	sub.f32 	%f136, %f134, %f135;
	add.f32 	%f137, %f126, %f136;
	ld.shared.v2.f32 	{%f138, %f139}, [%r127+8];
	ld.shared.v2.f32 	{%f140, %f141}, [%r154+8];
	mul.f32 	%f142, %f139, %f141;
	fma.rn.f32 	%f143, %f138, %f140, %f142;
	add.f32 	%f144, %f133, %f143;
	mul.f32 	%f145, %f139, %f140;
	mul.f32 	%f146, %f141, %f138;
	sub.f32 	%f147, %f145, %f146;
	add.f32 	%f148, %f137, %f147;
	ld.shared.v2.f32 	{%f149, %f150}, [%r127+16];
	ld.shared.v2.f32 	{%f151, %f152}, [%r154+16];
	mul.f32 	%f153, %f150, %f152;
	fma.rn.f32 	%f154, %f149, %f151, %f153;
	add.f32 	%f155, %f144, %f154;
	mul.f32 	%f156, %f150, %f151;
	mul.f32 	%f157, %f152, %f149;
	sub.f32 	%f158, %f156, %f157;
	add.f32 	%f159, %f148, %f158;
	ld.shared.v2.f32 	{%f160, %f161}, [%r127+24];
	ld.shared.v2.f32 	{%f162, %f163}, [%r154+24];
	mul.f32 	%f164, %f161, %f163;
	fma.rn.f32 	%f165, %f160, %f162, %f164;
	add.f32 	%f265, %f155, %f165;
	mul.f32 	%f166, %f161, %f162;
	mul.f32 	%f167, %f163, %f160;
	sub.f32 	%f168, %f166, %f167;
	add.f32 	%f264, %f159, %f168;
	add.s32 	%r154, %r154, 64;
	add.s32 	%r153, %r153, 8;
	setp.ne.s32 	%p32, %r153, 0;
	@%p32 bra 	$L__BB0_35;
$L__BB0_36:
	setp.eq.s32 	%p33, %r39, 0;
	@%p33 bra 	$L__BB0_44;
	and.b32  	%r49, %r38, 3;
	setp.lt.u32 	%p34, %r39, 4;
	@%p34 bra 	$L__BB0_39;
	shl.b32 	%r128, %r156, 3;
	add.s32 	%r129, %r35, %r128;
	ld.shared.v2.f32 	{%f170, %f171}, [%r129];
	add.s32 	%r130, %r34, %r128;
	ld.shared.v2.f32 	{%f172, %f173}, [%r130];
	mul.f32 	%f174, %f171, %f173;
	fma.rn.f32 	%f175, %f170, %f172, %f174;
	add.f32 	%f176, %f265, %f175;
	mul.f32 	%f177, %f171, %f172;
	mul.f32 	%f178, %f173, %f170;
	sub.f32 	%f179, %f177, %f178;
	add.f32 	%f180, %f264, %f179;
	ld.shared.v2.f32 	{%f181, %f182}, [%r129+8];
	ld.shared.v2.f32 	{%f183, %f184}, [%r130+8];
	mul.f32 	%f185, %f182, %f184;
	fma.rn.f32 	%f186, %f181, %f183, %f185;
	add.f32 	%f187, %f176, %f186;
	mul.f32 	%f188, %f182, %f183;
	mul.f32 	%f189, %f184, %f181;
	sub.f32 	%f190, %f188, %f189;
	add.f32 	%f191, %f180, %f190;
	ld.shared.v2.f32 	{%f192, %f193}, [%r129+16];
	ld.shared.v2.f32 	{%f194, %f195}, [%r130+16];
	mul.f32 	%f196, %f193, %f195;
	fma.rn.f32 	%f197, %f192, %f194, %f196;
	add.f32 	%f198, %f187, %f197;
	mul.f32 	%f199, %f193, %f194;
	mul.f32 	%f200, %f195, %f192;
	sub.f32 	%f201, %f199, %f200;
	add.f32 	%f202, %f191, %f201;
	ld.shared.v2.f32 	{%f203, %f204}, [%r129+24];
	ld.shared.v2.f32 	{%f205, %f206}, [%r130+24];
	mul.f32 	%f207, %f204, %f206;
	fma.rn.f32 	%f208, %f203, %f205, %f207;
	add.f32 	%f265, %f198, %f208;
	mul.f32 	%f209, %f204, %f205;
	mul.f32 	%f210, %f206, %f203;
	sub.f32 	%f211, %f209, %f210;
	add.f32 	%f264, %f202, %f211;
	add.s32 	%r156, %r156, 4;
$L__BB0_39:
	setp.eq.s32 	%p35, %r49, 0;
	@%p35 bra 	$L__BB0_44;
	setp.eq.s32 	%p36, %r49, 1;
	@%p36 bra 	$L__BB0_42;
	shl.b32 	%r131, %r156, 3;
	add.s32 	%r132, %r35, %r131;
	ld.shared.v2.f32 	{%f213, %f214}, [%r132];
	add.s32 	%r133, %r34, %r131;
	ld.shared.v2.f32 	{%f215, %f216}, [%r133];
	mul.f32 	%f217, %f214, %f216;
	fma.rn.f32 	%f218, %f213, %f215, %f217;
	add.f32 	%f219, %f265, %f218;
	mul.f32 	%f220, %f214, %f215;
	mul.f32 	%f221, %f216, %f213;
	sub.f32 	%f222, %f220, %f221;
	add.f32 	%f223, %f264, %f222;
	ld.shared.v2.f32 	{%f224, %f225}, [%r132+8];
	ld.shared.v2.f32 	{%f226, %f227}, [%r133+8];
	mul.f32 	%f228, %f225, %f227;
	fma.rn.f32 	%f229, %f224, %f226, %f228;
	add.f32 	%f265, %f219, %f229;
	mul.f32 	%f230, %f225, %f226;
	mul.f32 	%f231, %f227, %f224;
	sub.f32 	%f232, %f230, %f231;
	add.f32 	%f264, %f223, %f232;
	add.s32 	%r156, %r156, 2;
$L__BB0_42:
	and.b32  	%r134, %r38, 1;
	setp.eq.b32 	%p37, %r134, 1;
	not.pred 	%p38, %p37;
	@%p38 bra 	$L__BB0_44;
	shl.b32 	%r135, %r156, 3;
	add.s32 	%r136, %r35, %r135;
	ld.shared.v2.f32 	{%f233, %f234}, [%r136];
	add.s32 	%r137, %r34, %r135;
	ld.shared.v2.f32 	{%f235, %f236}, [%r137];
	mul.f32 	%f237, %f234, %f236;
	fma.rn.f32 	%f238, %f233, %f235, %f237;
	add.f32 	%f265, %f265, %f238;
	mul.f32 	%f239, %f234, %f235;
	mul.f32 	%f240, %f236, %f233;
	sub.f32 	%f241, %f239, %f240;
	add.f32 	%f264, %f264, %f241;
$L__BB0_44:
	mul.f32 	%f242, %f265, %f265;
	fma.rn.f32 	%f243, %f264, %f264, %f242;
	sqrt.rn.f32 	%f266, %f243;
$L__BB0_45:
	setp.ge.u32 	%p39, %r1, %r57;
	bar.sync 	0;
	@%p39 bra 	$L__BB0_47;
	st.shared.f32 	[%r35], %f266;
$L__BB0_47:
	bar.sync 	0;
	mov.u32 	%r158, %ntid.x;
	setp.lt.u32 	%p40, %r158, 2;
	@%p40 bra 	$L__BB0_51;
$L__BB0_48:
	shr.u32 	%r56, %r158, 1;
	setp.gt.u32 	%p41, %r1, %r56;
	add.s32 	%r139, %r56, %r1;
	setp.ge.u32 	%p42, %r139, %r57;
	or.pred  	%p43, %p41, %p42;
	@%p43 bra 	$L__BB0_50;
	ld.shared.f32 	%f244, [%r35];
	shl.b32 	%r140, %r56, 3;
	add.s32 	%r141, %r35, %r140;
	ld.shared.f32 	%f245, [%r141];
	max.f32 	%f246, %f244, %f245;
	st.shared.f32 	[%r35], %f246;
$L__BB0_50:
	bar.sync 	0;
	setp.gt.u32 	%p44, %r158, 3;
	mov.u32 	%r158, %r56;
	@%p44 bra 	$L__BB0_48;
$L__BB0_51:
	setp.ne.s32 	%p45, %r1, 0;
	bar.sync 	0;
	@%p45 bra 	$L__BB0_53;
	ld.shared.f32 	%f247, [%r34];
	mov.u32 	%r142, %ctaid.x;
	cvta.to.global.u64 	%rd51, %rd24;
	mul.wide.u32 	%rd52, %r142, 4;
	add.s64 	%rd53, %rd51, %rd52;
	st.global.f32 	[%rd53], %f247;
$L__BB0_53:
	ret;

}
	// .globl	_Z14kernel_dopplerPfmjj
.visible .entry _Z14kernel_dopplerPfmjj(
	.param .u64 .ptr .align 1 _Z14kernel_dopplerPfmjj_param_0,
	.param .u64 _Z14kernel_dopplerPfmjj_param_1,
	.param .u32 _Z14kernel_dopplerPfmjj_param_2,
	.param .u32 _Z14kernel_dopplerPfmjj_param_3
)
{
	.local .align 4 .b8 	__local_depot1[28];
	.reg .b64 	%SP;
	.reg .b64 	%SPL;
	.reg .pred 	%p<51>;
	.reg .b32 	%r<174>;
	.reg .b32 	%f<271>;
	.reg .b64 	%rd<62>;
	.reg .b64 	%fd<9>;

	mov.u64 	%SPL, __local_depot1;
	ld.param.u64 	%rd24, [_Z14kernel_dopplerPfmjj_param_0];
	ld.param.u64 	%rd25, [_Z14kernel_dopplerPfmjj_param_1];
	ld.param.u32 	%r61, [_Z14kernel_dopplerPfmjj_param_2];
	ld.param.u32 	%r62, [_Z14kernel_dopplerPfmjj_param_3];
	add.u64 	%rd1, %SPL, 0;
	add.u64 	%rd2, %SPL, 0;
	mov.u32 	%r1, %tid.x;
	cvt.rn.f32.u32 	%f35, %r62;
	cvt.rn.f32.u32 	%f36, %r61;
	div.rn.f32 	%f37, %f35, %f36;
	cvt.rpi.f32.f32 	%f38, %f37;
	cvt.rzi.s32.f32 	%r2, %f38;
	setp.lt.s32 	%p1, %r2, 1;
	@%p1 bra 	$L__BB1_20;
	add.s32 	%r3, %r62, -1;
	cvt.rn.f64.u32 	%fd1, %r62;
	mov.b32 	%r157, 0;
	mov.u64 	%rd38, __cudart_i2opi_f;
$L__BB1_2:
	mad.lo.s32 	%r5, %r157, %r61, %r1;
	setp.gt.u32 	%p2, %r5, %r3;
	@%p2 bra 	$L__BB1_20;
	cvt.rn.f64.s32 	%fd2, %r5;
	mul.f64 	%fd3, %fd2, 0d401921FB54442D18;
	div.rn.f64 	%fd4, %fd3, %fd1;
	cvt.rn.f32.f64 	%f1, %fd4;
	mul.f32 	%f39, %f1, 0f3F22F983;
	cvt.rni.s32.f32 	%r165, %f39;
	cvt.rn.f32.s32 	%f40, %r165;
	fma.rn.f32 	%f41, %f40, 0fBFC90FDA, %f1;
	fma.rn.f32 	%f42, %f40, 0fB3A22168, %f41;
	fma.rn.f32 	%f254, %f40, 0fA7C234C5, %f42;
	abs.f32 	%f3, %f1;
	setp.ltu.f32 	%p3, %f3, 0f47CE4780;
	mov.u32 	%r161, %r165;
	mov.f32 	%f253, %f254;
	@%p3 bra 	$L__BB1_11;
	setp.neu.f32 	%p4, %f3, 0f7F800000;
	@%p4 bra 	$L__BB1_6;
	mov.f32 	%f45, 0f00000000;
	mul.rn.f32 	%f253, %f1, %f45;
	mov.b32 	%r161, 0;
	bra.uni 	$L__BB1_11;
$L__BB1_6:
	mov.b32 	%r7, %f1;
	mov.b64 	%rd56, 0;
	mov.b32 	%r158, 0;
	mov.u64 	%rd54, __cudart_i2opi_f;
	mov.u64 	%rd55, %rd2;
$L__BB1_7:
	.pragma "nounroll";
	ld.global.nc.u32 	%r65, [%rd54];
	shl.b32 	%r66, %r7, 8;
	or.b32  	%r67, %r66, -2147483648;
	mad.wide.u32 	%rd30, %r65, %r67, %rd56;
	shr.u64 	%rd56, %rd30, 32;
	st.local.u32 	[%rd55], %rd30;
	add.s32 	%r158, %r158, 1;
	add.s64 	%rd55, %rd55, 4;
	add.s64 	%rd54, %rd54, 4;
	setp.ne.s32 	%p5, %r158, 6;
	@%p5 bra 	$L__BB1_7;
	shr.u32 	%r68, %r7, 23;
	st.local.u32 	[%rd2+24], %rd56;
	and.b32  	%r10, %r68, 31;
	and.b32  	%r69, %r68, 224;
	add.s32 	%r70, %r69, -128;
	shr.u32 	%r71, %r70, 5;
	mul.wide.u32 	%rd31, %r71, 4;
	sub.s64 	%rd9, %rd2, %rd31;
	ld.local.u32 	%r159, [%rd9+24];
	ld.local.u32 	%r160, [%rd9+20];
	setp.eq.s32 	%p6, %r10, 0;
	@%p6 bra 	$L__BB1_10;
	shf.l.wrap.b32 	%r159, %r160, %r159, %r10;
	ld.local.u32 	%r72, [%rd9+16];
	shf.l.wrap.b32 	%r160, %r72, %r160, %r10;
$L__BB1_10:
	shr.u32 	%r73, %r159, 30;
	shf.l.wrap.b32 	%r74, %r160, %r159, 2;
	shl.b32 	%r75, %r160, 2;
	shr.u32 	%r76, %r74, 31;
	add.s32 	%r77, %r76, %r73;
	neg.s32 	%r78, %r77;
	setp.lt.s32 	%p7, %r7, 0;
	selp.b32 	%r161, %r78, %r77, %p7;
	xor.b32  	%r79, %r74, %r7;
	shr.s32 	%r80, %r74, 31;
	xor.b32  	%r81, %r80, %r74;
	xor.b32  	%r82, %r80, %r75;
	cvt.u64.u32 	%rd32, %r81;
	shl.b64 	%rd33, %rd32, 32;
	cvt.u64.u32 	%rd34, %r82;
	or.b64  	%rd35, %rd33, %rd34;
	cvt.rn.f64.s64 	%fd5, %rd35;
	mul.f64 	%fd6, %fd5, 0d3BF921FB54442D19;
	cvt.rn.f32.f64 	%f43, %fd6;
	neg.f32 	%f44, %f43;
	setp.lt.s32 	%p8, %r79, 0;
	selp.f32 	%f253, %f44, %f43, %p8;
$L__BB1_11:
	setp.ltu.f32 	%p9, %f3, 0f47CE4780;
	add.s32 	%r84, %r161, 1;
	mul.rn.f32 	%f46, %f253, %f253;
	and.b32  	%r85, %r161, 1;
	setp.eq.b32 	%p10, %r85, 1;
	selp.f32 	%f47, %f253, 0f3F800000, %p10;
	fma.rn.f32 	%f48, %f46, %f47, 0f00000000;
	fma.rn.f32 	%f49, %f46, 0f37CBAC00, 0fBAB607ED;
	selp.f32 	%f50, 0fB94D4153, %f49, %p10;
	selp.f32 	%f51, 0f3C0885E4, 0f3D2AAABB, %p10;
	fma.rn.f32 	%f52, %f50, %f46, %f51;
	selp.f32 	%f53, 0fBE2AAAA8, 0fBEFFFFFF, %p10;
	fma.rn.f32 	%f54, %f52, %f46, %f53;
	fma.rn.f32 	%f55, %f54, %f48, %f47;
	and.b32  	%r86, %r84, 2;
	setp.eq.s32 	%p11, %r86, 0;
	mov.f32 	%f56, 0f00000000;
	sub.f32 	%f57, %f56, %f55;
	selp.f32 	%f58, %f55, %f57, %p11;
	shl.b32 	%r87, %r5, 3;
	mov.u32 	%r88, s;
	add.s32 	%r19, %r88, %r87;
	st.shared.f32 	[%r19], %f58;
	@%p9 bra 	$L__BB1_19;
	setp.neu.f32 	%p12, %f3, 0f7F800000;
	@%p12 bra 	$L__BB1_14;
	mov.f32 	%f61, 0f00000000;
	mul.rn.f32 	%f254, %f1, %f61;
	mov.b32 	%r165, 0;
	bra.uni 	$L__BB1_19;
$L__BB1_14:
	mov.b32 	%r20, %f1;
	shl.b32 	%r90, %r20, 8;
	or.b32  	%r21, %r90, -2147483648;
	mov.b64 	%rd57, 0;
	mov.b32 	%r162, 0;
$L__BB1_15:
	.pragma "nounroll";
	mul.wide.u32 	%rd37, %r162, 4;
	add.s64 	%rd39, %rd38, %rd37;
	ld.global.nc.u32 	%r91, [%rd39];
	mad.wide.u32 	%rd40, %r91, %r21, %rd57;
	shr.u64 	%rd57, %rd40, 32;
	add.s64 	%rd41, %rd1, %rd37;
	st.local.u32 	[%rd41], %rd40;
	add.s32 	%r162, %r162, 1;
	setp.ne.s32 	%p13, %r162, 6;
	@%p13 bra 	$L__BB1_15;
	shr.u32 	%r92, %r20, 23;
	st.local.u32 	[%rd1+24], %rd57;
	and.b32  	%r24, %r92, 31;
	and.b32  	%r93, %r92, 224;
	add.s32 	%r94, %r93, -128;
	shr.u32 	%r95, %r94, 5;
	mul.wide.u32 	%rd42, %r95, 4;
	sub.s64 	%rd12, %rd1, %rd42;
	ld.local.u32 	%r163, [%rd12+24];
	ld.local.u32 	%r164, [%rd12+20];
	setp.eq.s32 	%p14, %r24, 0;
	@%p14 bra 	$L__BB1_18;
	shf.l.wrap.b32 	%r163, %r164, %r163, %r24;
	ld.local.u32 	%r96, [%rd12+16];
	shf.l.wrap.b32 	%r164, %r96, %r164, %r24;
$L__BB1_18:
	shr.u32 	%r97, %r163, 30;
	shf.l.wrap.b32 	%r98, %r164, %r163, 2;
	shl.b32 	%r99, %r164, 2;
	shr.u32 	%r100, %r98, 31;
	add.s32 	%r101, %r100, %r97;
	neg.s32 	%r102, %r101;
	setp.lt.s32 	%p15, %r20, 0;
	selp.b32 	%r165, %r102, %r101, %p15;
	xor.b32  	%r103, %r98, %r20;
	shr.s32 	%r104, %r98, 31;
	xor.b32  	%r105, %r104, %r98;
	xor.b32  	%r106, %r104, %r99;
	cvt.u64.u32 	%rd43, %r105;
	shl.b64 	%rd44, %rd43, 32;
	cvt.u64.u32 	%rd45, %r106;
	or.b64  	%rd46, %rd44, %rd45;
	cvt.rn.f64.s64 	%fd7, %rd46;
	mul.f64 	%fd8, %fd7, 0d3BF921FB54442D19;
	cvt.rn.f32.f64 	%f59, %fd8;
	neg.f32 	%f60, %f59;
	setp.lt.s32 	%p16, %r103, 0;
	selp.f32 	%f254, %f60, %f59, %p16;
$L__BB1_19:
	mul.rn.f32 	%f62, %f254, %f254;
	and.b32  	%r108, %r165, 1;
	setp.eq.b32 	%p17, %r108, 1;
	selp.f32 	%f63, 0f3F800000, %f254, %p17;
	fma.rn.f32 	%f64, %f62, %f63, 0f00000000;
	fma.rn.f32 	%f65, %f62, 0f37CBAC00, 0fBAB607ED;
	selp.f32 	%f66, %f65, 0fB94D4153, %p17;
	selp.f32 	%f67, 0f3D2AAABB, 0f3C0885E4, %p17;
	fma.rn.f32 	%f68, %f66, %f62, %f67;
	selp.f32 	%f69, 0fBEFFFFFF, 0fBE2AAAA8, %p17;
	fma.rn.f32 	%f70, %f68, %f62, %f69;
	fma.rn.f32 	%f71, %f70, %f64, %f63;
	and.b32  	%r109, %r165, 2;
	setp.eq.s32 	%p18, %r109, 0;
	mov.f32 	%f72, 0f00000000;
	sub.f32 	%f73, %f72, %f71;
	selp.f32 	%f74, %f71, %f73, %p18;
	st.shared.f32 	[%r19+4], %f74;
	add.s32 	%r157, %r157, 1;
	setp.ne.s32 	%p19, %r157, %r2;
	@%p19 bra 	$L__BB1_2;
$L__BB1_20:
	bar.sync 	0;
	shl.b32 	%r110, %r62, 3;
	mov.u32 	%r111, s;
	add.s32 	%r34, %r111, %r110;
	setp.ge.u32 	%p20, %r1, %r61;
	shl.b32 	%r112, %r1, 3;
	add.s32 	%r35, %r34, %r112;
	@%p20 bra 	$L__BB1_31;
	mov.u32 	%r113, %ctaid.x;
	cvt.u64.u32 	%rd47, %r113;
	add.s64 	%rd60, %rd25, %rd47;
	setp.eq.s32 	%p21, %r1, 0;
	setp.eq.s64 	%p22, %rd60, 0;
	or.pred  	%p23, %p21, %p22;
	@%p23 bra 	$L__BB1_27;
	cvt.u64.u32 	%rd14, %r62;
	mov.b32 	%r166, 0;
	cvt.u32.u64 	%r116, %rd14;
	mov.u64 	%rd58, %rd60;
$L__BB1_23:
	and.b64  	%rd48, %rd58, -4294967296;
	setp.ne.s64 	%p24, %rd48, 0;
	@%p24 bra 	$L__BB1_25;
	cvt.u32.u64 	%r117, %rd58;
	div.u32 	%r118, %r117, %r116;
	cvt.u64.u32 	%rd60, %r118;
	bra.uni 	$L__BB1_26;
$L__BB1_25:
	div.u64 	%rd60, %rd58, %rd14;
$L__BB1_26:
	add.s32 	%r166, %r166, 1;
	setp.lt.u32 	%p25, %r166, %r1;
	setp.ge.u64 	%p26, %rd58, %rd14;
	and.pred  	%p27, %p25, %p26;
	mov.u64 	%rd58, %rd60;
	@%p27 bra 	$L__BB1_23;
$L__BB1_27:
	cvt.u64.u32 	%rd20, %r62;
	and.b64  	%rd50, %rd60, -4294967296;
	setp.ne.s64 	%p28, %rd50, 0;
	@%p28 bra 	$L__BB1_29;
	cvt.u32.u64 	%r119, %rd20;
	cvt.u32.u64 	%r120, %rd60;
	rem.u32 	%r121, %r120, %r119;
	cvt.u64.u32 	%rd61, %r121;
	bra.uni 	$L__BB1_30;
$L__BB1_29:
	rem.u64 	%rd61, %rd60, %rd20;
$L__BB1_30:
	cvt.u32.u64 	%r122, %rd61;
	shl.b32 	%r123, %r122, 3;
	add.s32 	%r125, %r111, %r123;
	ld.shared.v2.f32 	{%f75, %f76}, [%r125];
	st.shared.v2.f32 	[%r35], {%f75, %f76};
$L__BB1_31:
	setp.ge.u32 	%p29, %r1, %r61;
	bar.sync 	0;
	mov.f32 	%f269, 0f00000000;
	mov.f32 	%f270, %f269;
	@%p29 bra 	$L__BB1_43;
	sub.s32 	%r38, %r61, %r1;
	and.b32  	%r39, %r38, 7;
	sub.s32 	%r127, %r1, %r61;
	setp.gt.u32 	%p30, %r127, -8;
	mov.f32 	%f270, 0f00000000;
	mov.b32 	%r170, 0;
	mov.f32 	%f269, %f270;
	@%p30 bra 	$L__BB1_35;
	and.b32  	%r170, %r38, -8;
	add.s32 	%r130, %r110, %r111;
	add.s32 	%r168, %r130, 32;
	neg.s32 	%r167, %r170;
	mov.f32 	%f270, 0f00000000;
$L__BB1_34:
	.pragma "nounroll";
	add.s32 	%r131, %r168, %r112;
	ld.shared.v2.f32 	{%f81, %f82}, [%r131+-32];
	ld.shared.v2.f32 	{%f83, %f84}, [%r168+-32];
	mul.f32 	%f85, %f82, %f84;
	fma.rn.f32 	%f86, %f81, %f83, %f85;
	add.f32 	%f87, %f270, %f86;
	mul.f32 	%f88, %f82, %f83;
	mul.f32 	%f89, %f84, %f81;
	sub.f32 	%f90, %f88, %f89;
	add.f32 	%f91, %f269, %f90;
	ld.shared.v2.f32 	{%f92, %f93}, [%r131+-24];
	ld.shared.v2.f32 	{%f94, %f95}, [%r168+-24];
	mul.f32 	%f96, %f93, %f95;
	fma.rn.f32 	%f97, %f92, %f94, %f96;
	add.f32 	%f98, %f87, %f97;
	mul.f32 	%f99, %f93, %f94;
	mul.f32 	%f100, %f95, %f92;
	sub.f32 	%f101, %f99, %f100;
	add.f32 	%f102, %f91, %f101;
	ld.shared.v2.f32 	{%f103, %f104}, [%r131+-16];
	ld.shared.v2.f32 	{%f105, %f106}, [%r168+-16];
	mul.f32 	%f107, %f104, %f106;
	fma.rn.f32 	%f108, %f103, %f105, %f107;
	add.f32 	%f109, %f98, %f108;
	mul.f32 	%f110, %f104, %f105;
	mul.f32 	%f111, %f106, %f103;
	sub.f32 	%f112, %f110, %f111;
	add.f32 	%f113, %f102, %f112;
	ld.shared.v2.f32 	{%f114, %f115}, [%r131+-8];
	ld.shared.v2.f32 	{%f116, %f117}, [%r168+-8];
	mul.f32 	%f118, %f115, %f117;
	fma.rn.f32 	%f119, %f114, %f116, %f118;
	add.f32 	%f120, %f109, %f119;
	mul.f32 	%f121, %f115, %f116;
	mul.f32 	%f122, %f117, %f114;
	sub.f32 	%f123, %f121, %f122;
	add.f32 	%f124, %f113, %f123;
	ld.shared.v2.f32 	{%f125, %f126}, [%r131];
	ld.shared.v2.f32 	{%f127, %f128}, [%r168];
	mul.f32 	%f129, %f126, %f128;
	fma.rn.f32 	%f130, %f125, %f127, %f129;
	add.f32 	%f131, %f120, %f130;
	mul.f32 	%f132, %f126, %f127;
	mul.f32 	%f133, %f128, %f125;
	sub.f32 	%f134, %f132, %f133;
	add.f32 	%f135, %f124, %f134;
	ld.shared.v2.f32 	{%f136, %f137}, [%r131+8];
	ld.shared.v2.f32 	{%f138, %f139}, [%r168+8];
	mul.f32 	%f140, %f137, %f139;
	fma.rn.f32 	%f141, %f136, %f138, %f140;
	add.f32 	%f142, %f131, %f141;
	mul.f32 	%f143, %f137, %f138;
	mul.f32 	%f144, %f139, %f136;
	sub.f32 	%f145, %f143, %f144;
	add.f32 	%f146, %f135, %f145;
	ld.shared.v2.f32 	{%f147, %f148}, [%r131+16];
	ld.shared.v2.f32 	{%f149, %f150}, [%r168+16];
	mul.f32 	%f151, %f148, %f150;
	fma.rn.f32 	%f152, %f147, %f149, %f151;
	add.f32 	%f153, %f142, %f152;
	mul.f32 	%f154, %f148, %f149;
	mul.f32 	%f155, %f150, %f147;
	sub.f32 	%f156, %f154, %f155;
	add.f32 	%f157, %f146, %f156;
	ld.shared.v2.f32 	{%f158, %f159}, [%r131+24];
	ld.shared.v2.f32 	{%f160, %f161}, [%r168+24];
	mul.f32 	%f162, %f159, %f161;
	fma.rn.f32 	%f163, %f158, %f160, %f162;
	add.f32 	%f270, %f153, %f163;
	mul.f32 	%f164, %f159, %f160;
	mul.f32 	%f165, %f161, %f158;
	sub.f32 	%f166, %f164, %f165;
	add.f32 	%f269, %f157, %f166;
	add.s32 	%r168, %r168, 64;
	add.s32 	%r167, %r167, 8;
	setp.ne.s32 	%p31, %r167, 0;
	@%p31 bra 	$L__BB1_34;
$L__BB1_35:
	setp.eq.s32 	%p32, %r39, 0;
	@%p32 bra 	$L__BB1_43;
	and.b32  	%r49, %r38, 3;
	setp.lt.u32 	%p33, %r39, 4;
	@%p33 bra 	$L__BB1_38;
	shl.b32 	%r132, %r170, 3;
	add.s32 	%r133, %r35, %r132;
	ld.shared.v2.f32 	{%f168, %f169}, [%r133];
	add.s32 	%r134, %r34, %r132;
	ld.shared.v2.f32 	{%f170, %f171}, [%r134];
	mul.f32 	%f172, %f169, %f171;
	fma.rn.f32 	%f173, %f168, %f170, %f172;
	add.f32 	%f174, %f270, %f173;
	mul.f32 	%f175, %f169, %f170;
	mul.f32 	%f176, %f171, %f168;
	sub.f32 	%f177, %f175, %f176;
	add.f32 	%f178, %f269, %f177;
	ld.shared.v2.f32 	{%f179, %f180}, [%r133+8];
	ld.shared.v2.f32 	{%f181, %f182}, [%r134+8];
	mul.f32 	%f183, %f180, %f182;
	fma.rn.f32 	%f184, %f179, %f181, %f183;
	add.f32 	%f185, %f174, %f184;
	mul.f32 	%f186, %f180, %f181;
	mul.f32 	%f187, %f182, %f179;
	sub.f32 	%f188, %f186, %f187;
	add.f32 	%f189, %f178, %f188;
	ld.shared.v2.f32 	{%f190, %f191}, [%r133+16];
	ld.shared.v2.f32 	{%f192, %f193}, [%r134+16];
	mul.f32 	%f194, %f191, %f193;
	fma.rn.f32 	%f195, %f190, %f192, %f194;
	add.f32 	%f196, %f185, %f195;
	mul.f32 	%f197, %f191, %f192;
	mul.f32 	%f198, %f193, %f190;
	sub.f32 	%f199, %f197, %f198;
	add.f32 	%f200, %f189, %f199;
	ld.shared.v2.f32 	{%f201, %f202}, [%r133+24];
	ld.shared.v2.f32 	{%f203, %f204}, [%r134+24];
	mul.f32 	%f205, %f202, %f204;
	fma.rn.f32 	%f206, %f201, %f203, %f205;
	add.f32 	%f270, %f196, %f206;
	mul.f32 	%f207, %f202, %f203;
	mul.f32 	%f208, %f204, %f201;
	sub.f32 	%f209, %f207, %f208;
	add.f32 	%f269, %f200, %f209;
	add.s32 	%r170, %r170, 4;
$L__BB1_38:
	setp.eq.s32 	%p34, %r49, 0;
	@%p34 bra 	$L__BB1_43;
	setp.eq.s32 	%p35, %r49, 1;
	@%p35 bra 	$L__BB1_41;
	shl.b32 	%r135, %r170, 3;
	add.s32 	%r136, %r35, %r135;
	ld.shared.v2.f32 	{%f211, %f212}, [%r136];
	add.s32 	%r137, %r34, %r135;
	ld.shared.v2.f32 	{%f213, %f214}, [%r137];
	mul.f32 	%f215, %f212, %f214;
	fma.rn.f32 	%f216, %f211, %f213, %f215;
	add.f32 	%f217, %f270, %f216;
	mul.f32 	%f218, %f212, %f213;
	mul.f32 	%f219, %f214, %f211;
	sub.f32 	%f220, %f218, %f219;
	add.f32 	%f221, %f269, %f220;
	ld.shared.v2.f32 	{%f222, %f223}, [%r136+8];
	ld.shared.v2.f32 	{%f224, %f225}, [%r137+8];
	mul.f32 	%f226, %f223, %f225;
	fma.rn.f32 	%f227, %f222, %f224, %f226;
	add.f32 	%f270, %f217, %f227;
	mul.f32 	%f228, %f223, %f224;
	mul.f32 	%f229, %f225, %f222;
	sub.f32 	%f230, %f228, %f229;
	add.f32 	%f269, %f221, %f230;
	add.s32 	%r170, %r170, 2;
$L__BB1_41:
	and.b32  	%r138, %r38, 1;
	setp.eq.b32 	%p36, %r138, 1;
	not.pred 	%p37, %p36;
	@%p37 bra 	$L__BB1_43;
	shl.b32 	%r139, %r170, 3;
	add.s32 	%r140, %r35, %r139;
	ld.shared.v2.f32 	{%f231, %f232}, [%r140];
	add.s32 	%r141, %r34, %r139;
	ld.shared.v2.f32 	{%f233, %f234}, [%r141];
	mul.f32 	%f235, %f232, %f234;
	fma.rn.f32 	%f236, %f231, %f233, %f235;
	add.f32 	%f270, %f270, %f236;
	mul.f32 	%f237, %f232, %f233;
	mul.f32 	%f238, %f234, %f231;
	sub.f32 	%f239, %f237, %f238;
	add.f32 	%f269, %f269, %f239;
$L__BB1_43:
	setp.ge.u32 	%p38, %r1, %r61;
	mul.f32 	%f240, %f270, %f270;
	fma.rn.f32 	%f34, %f269, %f269, %f240;
	bar.sync 	0;
	shl.b32 	%r142, %r61, 3;
	add.s32 	%r54, %r34, %r142;
	add.s32 	%r55, %r54, %r112;
	@%p38 bra 	$L__BB1_45;
	sqrt.rn.f32 	%f241, %f34;
	cvt.rn.f32.u32 	%f242, %r1;
	st.shared.v2.f32 	[%r35], {%f241, %f242};
	st.shared.v2.f32 	[%r55], {%f241, %f242};
$L__BB1_45:
	bar.sync 	0;
	mov.u32 	%r173, %ntid.x;
	setp.lt.u32 	%p39, %r173, 2;
	@%p39 bra 	$L__BB1_50;
	mov.u32 	%r172, %r173;
$L__BB1_47:
	shr.u32 	%r58, %r172, 1;
	setp.gt.u32 	%p40, %r1, %r58;
	add.s32 	%r145, %r58, %r1;
	setp.ge.u32 	%p41, %r145, %r61;
	or.pred  	%p42, %p40, %p41;
	@%p42 bra 	$L__BB1_49;
	ld.shared.f32 	%f243, [%r35];
	shl.b32 	%r146, %r58, 3;
	add.s32 	%r147, %r35, %r146;
	ld.shared.f32 	%f244, [%r147];
	max.f32 	%f245, %f243, %f244;
	st.shared.f32 	[%r35], %f245;
$L__BB1_49:
	bar.sync 	0;
	setp.gt.u32 	%p43, %r172, 3;
	mov.u32 	%r172, %r58;
	@%p43 bra 	$L__BB1_47;
$L__BB1_50:
	bar.sync 	0;
	setp.ne.s32 	%p44, %r1, 0;
	@%p44 bra 	$L__BB1_52;
	ld.shared.f32 	%f246, [%r34+4];
	cvt.rzi.s32.f32 	%r148, %f246;
	shl.b32 	%r149, %r148, 3;
	add.s32 	%r150, %r54, %r149;
	mov.b32 	%r151, 0;
	st.shared.u32 	[%r150], %r151;
$L__BB1_52:
	setp.lt.u32 	%p45, %r173, 2;
	bar.sync 	0;
	@%p45 bra 	$L__BB1_56;
$L__BB1_53:
	shr.u32 	%r60, %r173, 1;
	setp.gt.u32 	%p46, %r1, %r60;
	add.s32 	%r153, %r60, %r1;
	setp.ge.u32 	%p47, %r153, %r61;
	or.pred  	%p48, %p46, %p47;
	@%p48 bra 	$L__BB1_55;
	shl.b32 	%r154, %r60, 3;
	add.s32 	%r155, %r55, %r154;
	ld.shared.f32 	%f247, [%r155];
	ld.shared.f32 	%f248, [%r55];
	add.f32 	%f249, %f247, %f248;
	st.shared.f32 	[%r55], %f249;
$L__BB1_55:
	bar.sync 	0;
	setp.gt.u32 	%p49, %r173, 3;
	mov.u32 	%r173, %r60;
	@%p49 bra 	$L__BB1_53;
$L__BB1_56:
	setp.ne.s32 	%p50, %r1, 0;
	bar.sync 	0;
	@%p50 bra 	$L__BB1_58;
	ld.shared.f32 	%f250, [%r34];
	ld.shared.f32 	%f251, [%r54];
	sub.f32 	%f252, %f250, %f251;
	mov.u32 	%r156, %ctaid.x;
	cvta.to.global.u64 	%rd51, %rd24;
	mul.wide.u32 	%rd52, %r156, 4;
	add.s64 	%rd53, %rd51, %rd52;
	st.global.f32 	[%rd53], %f252;
$L__BB1_58:
	ret;

}


// ===== COMPILED SASS (sm_100) =====

	.target	sm_100

	.elftype	@"ET_EXEC"


//--------------------- .note.nv.tkinfo           --------------------------
	.section	.note.nv.tkinfo,"",@"SHT_NOTE"
	.sectionflags	@"SHF_NOTE_NV_TKINFO"
	.tkinfo
        /*0018*/ 	.word	0x00000002
        /*0030*/ 	.string	""
        /*0030*/ 	.string	"ptxas"
        /*0030*/ 	.string	"Cuda compilation tools, release 13.0, V13.0.88"
        /*0030*/ 	.string	"Build cuda_13.0.r13.0/compiler.36424714_0"
        /*0030*/ 	.string	"-arch sm_100 -m 64 "



//--------------------- .note.nv.cuinfo           --------------------------
	.section	.note.nv.cuinfo,"",@"SHT_NOTE"
	.sectionflags	@"SHF_NOTE_NV_CUINFO"
        /*0018*/ 	.short	0x0002
        /*001a*/ 	.short	0x0064
        /*001c*/ 	.short	0x0082
	.zero		2


//--------------------- .nv.info                  --------------------------
	.section	.nv.info,"",@"SHT_CUDA_INFO"
	.align	4


	//----- nvinfo : EIATTR_REGCOUNT
	.align		4
        /*0000*/ 	.byte	0x04, 0x2f
        /*0002*/ 	.short	(.L_2 - .L_1)
	.align		4
.L_1:
        /*0004*/ 	.word	index@(_Z6kernelPfmjj)
        /*0008*/ 	.word	0x0000001f


	//----- nvinfo : EIATTR_FRAME_SIZE
	.align		4
.L_2:
        /*000c*/ 	.byte	0x04, 0x11
        /*000e*/ 	.short	(.L_4 - .L_3)
	.align		4
.L_3:
        /*0010*/ 	.word	index@($__internal_9_$__cuda_sm3x_div_rn_noftz_f32_slowpath)
        /*0014*/ 	.word	0x00000020


	//----- nvinfo : EIATTR_FRAME_SIZE
	.align		4
.L_4:
        /*0018*/ 	.byte	0x04, 0x11
        /*001a*/ 	.short	(.L_6 - .L_5)
	.align		4
.L_5:
        /*001c*/ 	.word	index@($__internal_8_$__cuda_sm20_sqrt_rn_f32_slowpath)
        /*0020*/ 	.word	0x00000020


	//----- nvinfo : EIATTR_FRAME_SIZE
	.align		4
.L_6:
        /*0024*/ 	.byte	0x04, 0x11
        /*0026*/ 	.short	(.L_8 - .L_7)
	.align		4
.L_7:
        /*0028*/ 	.word	index@($__internal_7_$__cuda_sm20_rem_u64)
        /*002c*/ 	.word	0x00000020


	//----- nvinfo : EIATTR_FRAME_SIZE
	.align		4
.L_8:
        /*0030*/ 	.byte	0x04, 0x11
        /*0032*/ 	.short	(.L_10 - .L_9)
	.align		4
.L_9:
        /*0034*/ 	.word	index@($__internal_6_$__cuda_sm20_div_u64)
        /*0038*/ 	.word	0x00000020


	//----- nvinfo : EIATTR_FRAME_SIZE
	.align		4
.L_10:
        /*003c*/ 	.byte	0x04, 0x11
        /*003e*/ 	.short	(.L_12 - .L_11)
	.align		4
.L_11:
        /*0040*/ 	.word	index@($__internal_5_$__cuda_sm20_div_rn_f64_full)
        /*0044*/ 	.word	0x00000020


	//----- nvinfo : EIATTR_FRAME_SIZE
	.align		4
.L_12:
        /*0048*/ 	.byte	0x04, 0x11
        /*004a*/ 	.short	(.L_14 - .L_13)
	.align		4
.L_13:
        /*004c*/ 	.word	index@(_Z6kernelPfmjj)
        /*0050*/ 	.word	0x00000020


	//----- nvinfo : EIATTR_REGCOUNT
	.align		4
.L_14:
        /*0054*/ 	.byte	0x04, 0x2f
        /*0056*/ 	.short	(.L_16 - .L_15)
	.align		4
.L_15:
        /*0058*/ 	.word	index@(_Z14kernel_dopplerPfmjj)
        /*005c*/ 	.word	0x0000001f


	//----- nvinfo : EIATTR_FRAME_SIZE
	.align		4
.L_16:
        /*0060*/ 	.byte	0x04, 0x11
        /*0062*/ 	.short	(.L_18 - .L_17)
	.align		4
.L_17:
        /*0064*/ 	.word	index@($__internal_4_$__cuda_sm3x_div_rn_noftz_f32_slowpath)
        /*0068*/ 	.word	0x00000020


	//----- nvinfo : EIATTR_FRAME_SIZE
	.align		4
.L_18:
        /*006c*/ 	.byte	0x04, 0x11
        /*006e*/ 	.short	(.L_20 - .L_19)
	.align		4
.L_19:
        /*0070*/ 	.word	index@($__internal_3_$__cuda_sm20_sqrt_rn_f32_slowpath)
        /*0074*/ 	.word	0x00000020


	//----- nvinfo : EIATTR_FRAME_SIZE
	.align		4
.L_20:
        /*0078*/ 	.byte	0x04, 0x11
        /*007a*/ 	.short	(.L_22 - .L_21)
	.align		4
.L_21:
        /*007c*/ 	.word	index@($__internal_2_$__cuda_sm20_rem_u64)
        /*0080*/ 	.word	0x00000020


	//----- nvinfo : EIATTR_FRAME_SIZE
	.align		4
.L_22:
        /*0084*/ 	.byte	0x04, 0x11
        /*0086*/ 	.short	(.L_24 - .L_23)
	.align		4
.L_23:
        /*0088*/ 	.word	index@($__internal_1_$__cuda_sm20_div_u64)
        /*008c*/ 	.word	0x00000020


	//----- nvinfo : EIATTR_FRAME_SIZE
	.align		4
.L_24:
        /*0090*/ 	.byte	0x04, 0x11
        /*0092*/ 	.short	(.L_26 - .L_25)
	.align		4
.L_25:
        /*0094*/ 	.word	index@($__internal_0_$__cuda_sm20_div_rn_f64_full)
        /*0098*/ 	.word	0x00000020


	//----- nvinfo : EIATTR_FRAME_SIZE
	.align		4
.L_26:
        /*009c*/ 	.byte	0x04, 0x11
        /*009e*/ 	.short	(.L_28 - .L_27)
	.align		4
.L_27:
        /*00a0*/ 	.word	index@(_Z14kernel_dopplerPfmjj)
        /*00a4*/ 	.word	0x00000020


	//----- nvinfo : EIATTR_MIN_STACK_SIZE
	.align		4
.L_28:
        /*00a8*/ 	.byte	0x04, 0x12
        /*00aa*/ 	.short	(.L_30 - .L_29)
	.align		4
.L_29:
        /*00ac*/ 	.word	index@(_Z14kernel_dopplerPfmjj)
        /*00b0*/ 	.word	0x00000020


	//----- nvinfo : EIATTR_MIN_STACK_SIZE
	.align		4
.L_30:
        /*00b4*/ 	.byte	0x04, 0x12
        /*00b6*/ 	.short	(.L_32 - .L_31)
	.align		4
.L_31:
        /*00b8*/ 	.word	index@(_Z6kernelPfmjj)
        /*00bc*/ 	.word	0x00000020
.L_32:


//--------------------- .nv.compat                --------------------------
	.section	.nv.compat,"",@"SHT_CUDA_COMPAT_INFO"
	.align	4
        /*0000*/ 	.byte	0x02, 0x09, 0x00, 0x00, 0x02, 0x02, 0x01, 0x00, 0x02, 0x05, 0x05, 0x00, 0x03, 0x07, 0x01, 0x01
        /*0010*/ 	.byte	0x02, 0x03, 0x00, 0x00, 0x02, 0x06, 0x01, 0x00, 0x04, 0x0b, 0x08, 0x00, 0x01, 0x00, 0x00, 0x00
        /*0020*/ 	.byte	0x00, 0x00, 0x00, 0x00


//--------------------- .nv.info._Z14kernel_dopplerPfmjj --------------------------
	.section	.nv.info._Z14kernel_dopplerPfmjj,"",@"SHT_CUDA_INFO"
	.sectionflags	@""
	.align	4


	//----- nvinfo : EIATTR_CUDA_API_VERSION
	.align		4
        /*0000*/ 	.byte	0x04, 0x37
        /*0002*/ 	.short	(.L_34 - .L_33)
.L_33:
        /*0004*/ 	.word	0x00000082


	//----- nvinfo : EIATTR_KPARAM_INFO
	.align		4
.L_34:
        /*0008*/ 	.byte	0x04, 0x17
        /*000a*/ 	.short	(.L_36 - .L_35)
.L_35:
        /*000c*/ 	.word	0x00000000
        /*0010*/ 	.short	0x0003
        /*0012*/ 	.short	0x0014
        /*0014*/ 	.byte	0x00, 0xf0, 0x11, 0x00


	//----- nvinfo : EIATTR_KPARAM_INFO
	.align		4
.L_36:
        /*0018*/ 	.byte	0x04, 0x17
        /*001a*/ 	.short	(.L_38 - .L_37)
.L_37:
        /*001c*/ 	.word	0x00000000
        /*0020*/ 	.short	0x0002
        /*0022*/ 	.short	0x0010
        /*0024*/ 	.byte	0x00, 0xf0, 0x11, 0x00


	//----- nvinfo : EIATTR_KPARAM_INFO
	.align		4
.L_38:
        /*0028*/ 	.byte	0x04, 0x17
        /*002a*/ 	.short	(.L_40 - .L_39)
.L_39:
        /*002c*/ 	.word	0x00000000
        /*0030*/ 	.short	0x0001
        /*0032*/ 	.short	0x0008
        /*0034*/ 	.byte	0x00, 0xf0, 0x21, 0x00


	//----- nvinfo : EIATTR_KPARAM_INFO
	.align		4
.L_40:
        /*0038*/ 	.byte	0x04, 0x17
        /*003a*/ 	.short	(.L_42 - .L_41)
.L_41:
        /*003c*/ 	.word	0x00000000
        /*0040*/ 	.short	0x0000
        /*0042*/ 	.short	0x0000
        /*0044*/ 	.byte	0x00, 0xf5, 0x21, 0x00


	//----- nvinfo : EIATTR_SPARSE_MMA_MASK
	.align		4
.L_42:
        /*0048*/ 	.byte	0x03, 0x50
        /*004a*/ 	.short	0x0000


	//----- nvinfo : EIATTR_MAXREG_COUNT
	.align		4
        /*004c*/ 	.byte	0x03, 0x1b
        /*004e*/ 	.short	0x00ff


	//----- nvinfo : EIATTR_NUM_BARRIERS
	.align		4
        /*0050*/ 	.byte	0x02, 0x4c
        /*0052*/ 	.byte	0x01
	.zero		1


	//----- nvinfo : EIATTR_MERCURY_ISA_VERSION
	.align		4
        /*0054*/ 	.byte	0x03, 0x5f
        /*0056*/ 	.short	0x0101


	//----- nvinfo : EIATTR_VRC_CTA_INIT_COUNT
	.align		4
        /*0058*/ 	.byte	0x02, 0x4a
	.zero		1
	.zero		1


	//----- nvinfo : EIATTR_EXIT_INSTR_OFFSETS
	.align		4
        /*005c*/ 	.byte	0x04, 0x1c
        /*005e*/ 	.short	(.L_44 - .L_43)


	//   ....[0]....
.L_43:
        /*0060*/ 	.word	0x00002270


	//   ....[1]....
        /*0064*/ 	.word	0x000022f0


	//----- nvinfo : EIATTR_CRS_STACK_SIZE
	.align		4
.L_44:
        /*0068*/ 	.byte	0x04, 0x1e
        /*006a*/ 	.short	(.L_46 - .L_45)
.L_45:
        /*006c*/ 	.word	0x00000000


	//----- nvinfo : EIATTR_CBANK_PARAM_SIZE
	.align		4
.L_46:
        /*0070*/ 	.byte	0x03, 0x19
        /*0072*/ 	.short	0x0018


	//----- nvinfo : EIATTR_PARAM_CBANK
	.align		4
        /*0074*/ 	.byte	0x04, 0x0a
        /*0076*/ 	.short	(.L_48 - .L_47)
	.align		4
.L_47:
        /*0078*/ 	.word	index@(.nv.constant0._Z14kernel_dopplerPfmjj)
        /*007c*/ 	.short	0x0380
        /*007e*/ 	.short	0x0018


	//----- nvinfo : EIATTR_SW_WAR
	.align		4
.L_48:
        /*0080*/ 	.byte	0x04, 0x36
        /*0082*/ 	.short	(.L_50 - .L_49)
.L_49:
        /*0084*/ 	.word	0x00000008
.L_50:


//--------------------- .nv.info._Z6kernelPfmjj   --------------------------
	.section	.nv.info._Z6kernelPfmjj,"",@"SHT_CUDA_INFO"
	.sectionflags	@""
	.align	4


	//----- nvinfo : EIATTR_CUDA_API_VERSION
	.align		4
        /*0000*/ 	.byte	0x04, 0x37
        /*0002*/ 	.short	(.L_52 - .L_51)
.L_51:
        /*0004*/ 	.word	0x00000082


	//----- nvinfo : EIATTR_KPARAM_INFO
	.align		4
.L_52:
        /*0008*/ 	.byte	0x04, 0x17
        /*000a*/ 	.short	(.L_54 - .L_53)
.L_53:
        /*000c*/ 	.word	0x00000000
        /*0010*/ 	.short	0x0003
        /*0012*/ 	.short	0x0014
        /*0014*/ 	.byte	0x00, 0xf0, 0x11, 0x00


	//----- nvinfo : EIATTR_KPARAM_INFO
	.align		4
.L_54:
        /*0018*/ 	.byte	0x04, 0x17
        /*001a*/ 	.short	(.L_56 - .L_55)
.L_55:
        /*001c*/ 	.word	0x00000000
        /*0020*/ 	.short	0x0002
        /*0022*/ 	.short	0x0010
        /*0024*/ 	.byte	0x00, 0xf0, 0x11, 0x00


	//----- nvinfo : EIATTR_KPARAM_INFO
	.align		4
.L_56:
        /*0028*/ 	.byte	0x04, 0x17
        /*002a*/ 	.short	(.L_58 - .L_57)
.L_57:
        /*002c*/ 	.word	0x00000000
        /*0030*/ 	.short	0x0001
        /*0032*/ 	.short	0x0008
        /*0034*/ 	.byte	0x00, 0xf0, 0x21, 0x00


	//----- nvinfo : EIATTR_KPARAM_INFO
	.align		4
.L_58:
        /*0038*/ 	.byte	0x04, 0x17
        /*003a*/ 	.short	(.L_60 - .L_59)
.L_59:
        /*003c*/ 	.word	0x00000000
        /*0040*/ 	.short	0x0000
        /*0042*/ 	.short	0x0000
        /*0044*/ 	.byte	0x00, 0xf5, 0x21, 0x00


	//----- nvinfo : EIATTR_SPARSE_MMA_MASK
	.align		4
.L_60:
        /*0048*/ 	.byte	0x03, 0x50
        /*004a*/ 	.short	0x0000


	//----- nvinfo : EIATTR_MAXREG_COUNT
	.align		4
        /*004c*/ 	.byte	0x03, 0x1b
        /*004e*/ 	.short	0x00ff


	//----- nvinfo : EIATTR_NUM_BARRIERS
	.align		4
        /*0050*/ 	.byte	0x02, 0x4c
        /*0052*/ 	.byte	0x01
	.zero		1


	//----- nvinfo : EIATTR_MERCURY_ISA_VERSION
	.align		4
        /*0054*/ 	.byte	0x03, 0x5f
        /*0056*/ 	.short	0x0101


	//----- nvinfo : EIATTR_VRC_CTA_INIT_COUNT
	.align		4
        /*0058*/ 	.byte	0x02, 0x4a
	.zero		1
	.zero		1


	//----- nvinfo : EIATTR_EXIT_INSTR_OFFSETS
	.align		4
        /*005c*/ 	.byte	0x04, 0x1c
        /*005e*/ 	.short	(.L_62 - .L_61)


	//   ....[0]....
.L_61:
        /*0060*/ 	.word	0x000020e0


	//   ....[1]....
        /*0064*/ 	.word	0x00002140


	//----- nvinfo : EIATTR_CRS_STACK_SIZE
	.align		4
.L_62:
        /*0068*/ 	.byte	0x04, 0x1e
        /*006a*/ 	.short	(.L_64 - .L_63)
.L_63:
        /*006c*/ 	.word	0x00000000


	//----- nvinfo : EIATTR_CBANK_PARAM_SIZE
	.align		4
.L_64:
        /*0070*/ 	.byte	0x03, 0x19
        /*0072*/ 	.short	0x0018


	//----- nvinfo : EIATTR_PARAM_CBANK
	.align		4
        /*0074*/ 	.byte	0x04, 0x0a
        /*0076*/ 	.short	(.L_66 - .L_65)
	.align		4
.L_65:
        /*0078*/ 	.word	index@(.nv.constant0._Z6kernelPfmjj)
        /*007c*/ 	.short	0x0380
        /*007e*/ 	.short	0x0018


	//----- nvinfo : EIATTR_SW_WAR
	.align		4
.L_66:
        /*0080*/ 	.byte	0x04, 0x36
        /*0082*/ 	.short	(.L_68 - .L_67)
.L_67:
        /*0084*/ 	.word	0x00000008
.L_68:


//--------------------- .nv.callgraph             --------------------------
	.section	.nv.callgraph,"",@"SHT_CUDA_CALLGRAPH"
	.align	4
	.sectionentsize	8
	.align		4
        /*0000*/ 	.word	0x00000000
	.align		4
        /*0004*/ 	.word	0xffffffff
	.align		4
        /*0008*/ 	.word	0x00000000
	.align		4
        /*000c*/ 	.word	0xfffffffe
	.align		4
        /*0010*/ 	.word	0x00000000
	.align		4
        /*0014*/ 	.word	0xfffffffd
	.align		4
        /*0018*/ 	.word	0x00000000
	.align		4
        /*001c*/ 	.word	0xfffffffc


//--------------------- .nv.constant4             --------------------------
	.section	.nv.constant4,"a",@progbits
	.align	8
	.align		8
.nv.constant4:
        /*0000*/ 	.dword	__cudart_i2opi_f


//--------------------- .text._Z14kernel_dopplerPfmjj --------------------------
	.section	.text._Z14kernel_dopplerPfmjj,"ax",@progbits
	.align	128
        .global         _Z14kernel_dopplerPfmjj
        .type           _Z14kernel_dopplerPfmjj,@function
        .size           _Z14kernel_dopplerPfmjj,(.L_x_113 - _Z14kernel_dopplerPfmjj)
        .other          _Z14kernel_dopplerPfmjj,@"STO_CUDA_ENTRY STV_DEFAULT"
_Z14kernel_dopplerPfmjj:
.text._Z14kernel_dopplerPfmjj:
[----:B------:R-:W0:Y:S01]  /*0000*/  LDC R1, c[0x0][0x37c] ;  /* 0x0000df00ff017b82 */ /* 0x000e220000000800 */
[----:B------:R-:W1:Y:S01]  /*0010*/  LDCU.64 UR4, c[0x0][0x390] ;  /* 0x00007200ff0477ac */ /* 0x000e620008000a00 */
[----:B0-----:R-:W-:Y:S01]  /*0020*/  VIADD R1, R1, 0xffffffe0 ;  /* 0xffffffe001017836 */ /* 0x001fe20000000000 */
[----:B-1----:R-:W-:Y:S02]  /*0030*/  I2FP.F32.U32 R3, UR4 ;  /* 0x0000000400037c45 */ /* 0x002fe40008201000 */
[----:B------:R-:W-:Y:S02]  /*0040*/  I2FP.F32.U32 R0, UR5 ;  /* 0x0000000500007c45 */ /* 0x000fe40008201000 */
[----:B------:R-:W0:Y:S08]  /*0050*/  MUFU.RCP R2, R3 ;  /* 0x0000000300027308 */ /* 0x000e300000001000 */
[----:B------:R-:W1:Y:S01]  /*0060*/  FCHK P0, R0, R3 ;  /* 0x0000000300007302 */ /* 0x000e620000000000 */
[----:B0-----:R-:W-:-:S04]  /*0070*/  FFMA R5, -R3, R2, 1 ;  /* 0x3f80000003057423 */ /* 0x001fc80000000102 */
[----:B------:R-:W-:-:S04]  /*0080*/  FFMA R5, R2, R5, R2 ;  /* 0x0000000502057223 */ /* 0x000fc80000000002 */
[----:B------:R-:W-:-:S04]  /*0090*/  FFMA R2, R0, R5, RZ ;  /* 0x0000000500027223 */ /* 0x000fc800000000ff */
[----:B------:R-:W-:-:S04]  /*00a0*/  FFMA R4, -R3, R2, R0 ;  /* 0x0000000203047223 */ /* 0x000fc80000000100 */
[----:B------:R-:W-:Y:S01]  /*00b0*/  FFMA R9, R5, R4, R2 ;  /* 0x0000000405097223 */ /* 0x000fe20000000002 */
[----:B-1----:R-:W-:Y:S06]  /*00c0*/  @!P0 BRA `(.L_x_0) ;  /* 0x0000000000088947 */ /* 0x002fec0003800000 */
[----:B------:R-:W-:-:S07]  /*00d0*/  MOV R2, 0xf0 ;  /* 0x000000f000027802 */ /* 0x000fce0000000f00 */
[----:B------:R-:W-:Y:S05]  /*00e0*/  CALL.REL.NOINC `($__internal_4_$__cuda_sm3x_div_rn_noftz_f32_slowpath) ;  /* 0x0000003000447944 */ /* 0x000fea0003c00000 */
.L_x_0:
[----:B------:R-:W0:Y:S01]  /*00f0*/  F2I.CEIL.NTZ R9, R9 ;  /* 0x0000000900097305 */ /* 0x000e22000020b100 */
[----:B------:R-:W1:Y:S01]  /*0100*/  S2R R0, SR_TID.X ;  /* 0x0000000000007919 */ /* 0x000e620000002100 */
[----:B------:R-:W2:Y:S01]  /*0110*/  LDCU.64 UR10, c[0x0][0x358] ;  /* 0x00006b00ff0a77ac */ /* 0x000ea20008000a00 */
[----:B0-----:R-:W-:-:S13]  /*0120*/  ISETP.GE.AND P0, PT, R9, 0x1, PT ;  /* 0x000000010900780c */ /* 0x001fda0003f06270 */
[----:B--2---:R-:W-:Y:S05]  /*0130*/  @!P0 BRA `(.L_x_1) ;  /* 0x0000000c00108947 */ /* 0x004fea0003800000 */
[----:B------:R-:W0:Y:S01]  /*0140*/  LDCU UR6, c[0x0][0x394] ;  /* 0x00007280ff0677ac */ /* 0x000e220008000800 */
[----:B------:R-:W-:Y:S01]  /*0150*/  BSSY.RECONVERGENT B0, `(.L_x_1) ;  /* 0x00000c2000007945 */ /* 0x000fe20003800200 */
[----:B------:R-:W-:Y:S01]  /*0160*/  IMAD.MOV.U32 R12, RZ, RZ, RZ ;  /* 0x000000ffff0c7224 */ /* 0x000fe200078e00ff */
[----:B0-----:R-:W0:Y:S01]  /*0170*/  I2F.F64.U32 R6, UR6 ;  /* 0x0000000600067d12 */ /* 0x001e220008201800 */
[----:B------:R-:W-:-:S12]  /*0180*/  UIADD3 UR6, UPT, UPT, UR6, -0x1, URZ ;  /* 0xffffffff06067890 */ /* 0x000fd8000fffe0ff */
.L_x_11:
[----:B------:R-:W1:Y:S02]  /*0190*/  LDCU UR4, c[0x0][0x390] ;  /* 0x00007200ff0477ac */ /* 0x000e640008000800 */
[----:B-12---:R-:W-:-:S05]  /*01a0*/  IMAD R14, R12, UR4, R0 ;  /* 0x000000040c0e7c24 */ /* 0x006fca000f8e0200 */
[----:B------:R-:W-:-:S13]  /*01b0*/  ISETP.GT.U32.AND P0, PT, R14, UR6, PT ;  /* 0x000000060e007c0c */ /* 0x000fda000bf04070 */
[----:B------:R-:W-:Y:S05]  /*01c0*/  @P0 BRA `(.L_x_2) ;  /* 0x0000000800e80947 */ /* 0x000fea0003800000 */
[----:B0-----:R-:W0:Y:S01]  /*01d0*/  MUFU.RCP64H R3, R7 ;  /* 0x0000000700037308 */ /* 0x001e220000001800 */
[----:B------:R-:W-:Y:S01]  /*01e0*/  HFMA2 R2, -RZ, RZ, 0, 5.9604644775390625e-08 ;  /* 0x00000001ff027431 */ /* 0x000fe200000001ff */
[----:B------:R-:W-:Y:S01]  /*01f0*/  UMOV UR4, 0x54442d18 ;  /* 0x54442d1800047882 */ /* 0x000fe20000000000 */
[----:B------:R-:W-:Y:S01]  /*0200*/  UMOV UR5, 0x401921fb ;  /* 0x401921fb00057882 */ /* 0x000fe20000000000 */
[----:B------:R-:W-:Y:S03]  /*0210*/  BSSY.RECONVERGENT B1, `(.L_x_3) ;  /* 0x0000011000017945 */ /* 0x000fe60003800200 */
[----:B0-----:R-:W-:-:S08]  /*0220*/  DFMA R4, -R6, R2, 1 ;  /* 0x3ff000000604742b */ /* 0x001fd00000000102 */
[----:B------:R-:W-:Y:S02]  /*0230*/  DFMA R10, R4, R4, R4 ;  /* 0x00000004040a722b */ /* 0x000fe40000000004 */
[----:B------:R-:W0:Y:S06]  /*0240*/  I2F.F64 R4, R14 ;  /* 0x0000000e00047312 */ /* 0x000e2c0000201c00 */
[----:B------:R-:W-:-:S08]  /*0250*/  DFMA R10, R2, R10, R2 ;  /* 0x0000000a020a722b */ /* 0x000fd00000000002 */
[----:B------:R-:W-:Y:S02]  /*0260*/  DFMA R2, -R6, R10, 1 ;  /* 0x3ff000000602742b */ /* 0x000fe4000000010a */
[----:B0-----:R-:W-:-:S06]  /*0270*/  DMUL R4, R4, UR4 ;  /* 0x0000000404047c28 */ /* 0x001fcc0008000000 */
[----:B------:R-:W-:-:S04]  /*0280*/  DFMA R2, R10, R2, R10 ;  /* 0x000000020a02722b */ /* 0x000fc8000000000a */
[----:B------:R-:W-:-:S04]  /*0290*/  FSETP.GEU.AND P1, PT, |R5|, 6.5827683646048100446e-37, PT ;  /* 0x036000000500780b */ /* 0x000fc80003f2e200 */
[----:B------:R-:W-:-:S08]  /*02a0*/  DMUL R10, R4, R2 ;  /* 0x00000002040a7228 */ /* 0x000fd00000000000 */
[----:B------:R-:W-:-:S08]  /*02b0*/  DFMA R16, -R6, R10, R4 ;  /* 0x0000000a0610722b */ /* 0x000fd00000000104 */
[----:B------:R-:W-:-:S10]  /*02c0*/  DFMA R2, R2, R16, R10 ;  /* 0x000000100202722b */ /* 0x000fd4000000000a */
[----:B------:R-:W-:-:S05]  /*02d0*/  FFMA R8, RZ, R7, R3 ;  /* 0x00000007ff087223 */ /* 0x000fca0000000003 */
[----:B------:R-:W-:-:S13]  /*02e0*/  FSETP.GT.AND P0, PT, |R8|, 1.469367938527859385e-39, PT ;  /* 0x001000000800780b */ /* 0x000fda0003f04200 */
[----:B------:R-:W-:Y:S05]  /*02f0*/  @P0 BRA P1, `(.L_x_4) ;  /* 0x0000000000080947 */ /* 0x000fea0000800000 */
[----:B------:R-:W-:-:S07]  /*0300*/  MOV R22, 0x320 ;  /* 0x0000032000167802 */ /* 0x000fce0000000f00 */
[----:B------:R-:W-:Y:S05]  /*0310*/  CALL.REL.NOINC `($__internal_0_$__cuda_sm20_div_rn_f64_full) ;  /* 0x0000001c00f87944 */ /* 0x000fea0003c00000 */
.L_x_4:
[----:B------:R-:W-:Y:S05]  /*0320*/  BSYNC.RECONVERGENT B1 ;  /* 0x0000000000017941 */ /* 0x000fea0003800200 */
.L_x_3:
[----:B------:R-:W0:Y:S01]  /*0330*/  F2F.F32.F64 R13, R2 ;  /* 0x00000002000d7310 */ /* 0x000e220000301000 */
[----:B------:R-:W-:Y:S01]  /*0340*/  BSSY.RECONVERGENT B1, `(.L_x_5) ;  /* 0x0000042000017945 */ /* 0x000fe20003800200 */
[C---:B0-----:R-:W-:Y:S01]  /*0350*/  FMUL R4, R13.reuse, 0.63661974668502807617 ;  /* 0x3f22f9830d047820 */ /* 0x041fe20000400000 */
[----:B------:R-:W-:-:S05]  /*0360*/  FSETP.GE.AND P0, PT, |R13|, 105615, PT ;  /* 0x47ce47800d00780b */ /* 0x000fca0003f06200 */
[----:B------:R-:W0:Y:S02]  /*0370*/  F2I.NTZ R4, R4 ;  /* 0x0000000400047305 */ /* 0x000e240000203100 */
[----:B0-----:R-:W-:Y:S01]  /*0380*/  I2FP.F32.S32 R18, R4 ;  /* 0x0000000400127245 */ /* 0x001fe20000201400 */
[----:B------:R-:W-:-:S04]  /*0390*/  IMAD.MOV.U32 R19, RZ, RZ, R4 ;  /* 0x000000ffff137224 */ /* 0x000fc800078e0004 */
[----:B------:R-:W-:-:S04]  /*03a0*/  FFMA R5, R18, -1.5707962512969970703, R13 ;  /* 0xbfc90fda12057823 */ /* 0x000fc8000000000d */
[----:B------:R-:W-:-:S04]  /*03b0*/  FFMA R5, R18, -7.5497894158615963534e-08, R5 ;  /* 0xb3a2216812057823 */ /* 0x000fc80000000005 */
[----:B------:R-:W-:-:S04]  /*03c0*/  FFMA R18, R18, -5.3903029534742383927e-15, R5 ;  /* 0xa7c234c512127823 */ /* 0x000fc80000000005 */
[----:B------:R-:W-:Y:S01]  /*03d0*/  IMAD.MOV.U32 R5, RZ, RZ, R18 ;  /* 0x000000ffff057224 */ /* 0x000fe200078e0012 */
[----:B------:R-:W-:Y:S06]  /*03e0*/  @!P0 BRA `(.L_x_6) ;  /* 0x0000000000dc8947 */ /* 0x000fec0003800000 */
[----:B------:R-:W-:-:S13]  /*03f0*/  FSETP.NEU.AND P0, PT, |R13|, +INF , PT ;  /* 0x7f8000000d00780b */ /* 0x000fda0003f0d200 */
[----:B------:R-:W-:Y:S01]  /*0400*/  @!P0 FMUL R5, RZ, R13 ;  /* 0x0000000dff058220 */ /* 0x000fe20000400000 */
[----:B------:R-:W-:Y:S01]  /*0410*/  @!P0 MOV R4, RZ ;  /* 0x000000ff00048202 */ /* 0x000fe20000000f00 */
[----:B------:R-:W-:Y:S06]  /*0420*/  @!P0 BRA `(.L_x_6) ;  /* 0x0000000000cc8947 */ /* 0x000fec0003800000 */
[----:B------:R-:W-:Y:S01]  /*0430*/  IMAD.SHL.U32 R3, R13, 0x100, RZ ;  /* 0x000001000d037824 */ /* 0x000fe200078e00ff */
[----:B------:R-:W-:Y:S01]  /*0440*/  MOV R2, R1 ;  /* 0x0000000100027202 */ /* 0x000fe20000000f00 */
[----:B------:R-:W-:Y:S01]  /*0450*/  IMAD.MOV.U32 R8, RZ, RZ, RZ ;  /* 0x000000ffff087224 */ /* 0x000fe200078e00ff */
[----:B------:R-:W0:Y:S02]  /*0460*/  LDCU.64 UR8, c[0x4][URZ] ;  /* 0x01000000ff0877ac */ /* 0x000e240008000a00 */
[----:B------:R-:W-:Y:S01]  /*0470*/  LOP3.LUT R15, R3, 0x80000000, RZ, 0xfc, !PT ;  /* 0x80000000030f7812 */ /* 0x000fe200078efcff */
[----:B------:R-:W-:Y:S01]  /*0480*/  UMOV UR5, URZ ;  /* 0x000000ff00057c82 */ /* 0x000fe20008000000 */
[----:B------:R-:W-:-:S05]  /*0490*/  UMOV UR4, URZ ;  /* 0x000000ff00047c82 */ /* 0x000fca0008000000 */
.L_x_7:
[----:B0-----:R-:W-:Y:S02]  /*04a0*/  IMAD.U32 R10, RZ, RZ, UR8 ;  /* 0x00000008ff0a7e24 */ /* 0x001fe4000f8e00ff */
[----:B------:R-:W-:-:S05]  /*04b0*/  IMAD.U32 R11, RZ, RZ, UR9 ;  /* 0x00000009ff0b7e24 */ /* 0x000fca000f8e00ff */
[----:B------:R-:W2:Y:S01]  /*04c0*/  LDG.E.CONSTANT R4, desc[UR10][R10.64] ;  /* 0x0000000a0a047981 */ /* 0x000ea2000c1e9900 */
[----:B------:R-:W-:Y:S02]  /*04d0*/  UIADD3 UR8, UP0, UPT, UR8, 0x4, URZ ;  /* 0x0000000408087890 */ /* 0x000fe4000ff1e0ff */
[----:B------:R-:W-:Y:S02]  /*04e0*/  UIADD3 UR4, UPT, UPT, UR4, 0x1, URZ ;  /* 0x0000000104047890 */ /* 0x000fe4000fffe0ff */
[----:B------:R-:W-:Y:S02]  /*04f0*/  UIADD3.X UR9, UPT, UPT, URZ, UR9, URZ, UP0, !UPT ;  /* 0x00000009ff097290 */ /* 0x000fe400087fe4ff */
[----:B------:R-:W-:Y:S01]  /*0500*/  UISETP.NE.AND UP0, UPT, UR4, 0x6, UPT ;  /* 0x000000060400788c */ /* 0x000fe2000bf05270 */
[----:B--2---:R-:W-:-:S03]  /*0510*/  IMAD.WIDE.U32 R4, R4, R15, RZ ;  /* 0x0000000f04047225 */ /* 0x004fc600078e00ff */
[----:B------:R-:W-:-:S04]  /*0520*/  IADD3 R3, P0, PT, R4, R8, RZ ;  /* 0x0000000804037210 */ /* 0x000fc80007f1e0ff */
[----:B------:R-:W-:Y:S01]  /*0530*/  IADD3.X R8, PT, PT, R5, UR5, RZ, P0, !PT ;  /* 0x0000000505087c10 */ /* 0x000fe200087fe4ff */
[----:B------:R0:W-:Y:S02]  /*0540*/  STL [R2], R3 ;  /* 0x0000000302007387 */ /* 0x0001e40000100800 */
[----:B0-----:R-:W-:Y:S01]  /*0550*/  IADD3 R2, PT, PT, R2, 0x4, RZ ;  /* 0x0000000402027810 */ /* 0x001fe20007ffe0ff */
[----:B------:R-:W-:Y:S06]  /*0560*/  BRA.U UP0, `(.L_x_7) ;  /* 0xfffffffd00cc7547 */ /* 0x000fec000b83ffff */
[----:B------:R-:W-:Y:S01]  /*0570*/  SHF.R.U32.HI R5, RZ, 0x17, R13 ;  /* 0x00000017ff057819 */ /* 0x000fe2000001160d */
[----:B------:R0:W-:Y:S03]  /*0580*/  STL [R1+0x18], R8 ;  /* 0x0000180801007387 */ /* 0x0001e60000100800 */
[C---:B------:R-:W-:Y:S02]  /*0590*/  LOP3.LUT R2, R5.reuse, 0xe0, RZ, 0xc0, !PT ;  /* 0x000000e005027812 */ /* 0x040fe400078ec0ff */
[----:B------:R-:W-:-:S03]  /*05a0*/  LOP3.LUT P0, RZ, R5, 0x1f, RZ, 0xc0, !PT ;  /* 0x0000001f05ff7812 */ /* 0x000fc6000780c0ff */
[----:B------:R-:W-:-:S05]  /*05b0*/  VIADD R2, R2, 0xffffff80 ;  /* 0xffffff8002027836 */ /* 0x000fca0000000000 */
[----:B------:R-:W-:-:S05]  /*05c0*/  SHF.R.U32.HI R2, RZ, 0x5, R2 ;  /* 0x00000005ff027819 */ /* 0x000fca0000011602 */
[----:B------:R-:W-:-:S05]  /*05d0*/  IMAD R15, R2, -0x4, R1 ;  /* 0xfffffffc020f7824 */ /* 0x000fca00078e0201 */
[----:B------:R-:W2:Y:S04]  /*05e0*/  LDL R2, [R15+0x18] ;  /* 0x000018000f027983 */ /* 0x000ea80000100800 */
[----:B------:R-:W2:Y:S04]  /*05f0*/  LDL R3, [R15+0x14] ;  /* 0x000014000f037983 */ /* 0x000ea80000100800 */
[----:B------:R-:W3:Y:S01]  /*0600*/  @P0 LDL R4, [R15+0x10] ;  /* 0x000010000f040983 */ /* 0x000ee20000100800 */
[----:B------:R-:W-:Y:S01]  /*0610*/  LOP3.LUT R5, R5, 0x1f, RZ, 0xc0, !PT ;  /* 0x0000001f05057812 */ /* 0x000fe200078ec0ff */
[----:B------:R-:W-:Y:S01]  /*0620*/  UMOV UR4, 0x54442d19 ;  /* 0x54442d1900047882 */ /* 0x000fe20000000000 */
[----:B------:R-:W-:-:S02]  /*0630*/  UMOV UR5, 0x3bf921fb ;  /* 0x3bf921fb00057882 */ /* 0x000fc40000000000 */
[-C--:B--2---:R-:W-:Y:S02]  /*0640*/  @P0 SHF.L.W.U32.HI R2, R3, R5.reuse, R2 ;  /* 0x0000000503020219 */ /* 0x084fe40000010e02 */
[----:B---3--:R-:W-:Y:S02]  /*0650*/  @P0 SHF.L.W.U32.HI R3, R4, R5, R3 ;  /* 0x0000000504030219 */ /* 0x008fe40000010e03 */
[----:B------:R-:W-:Y:S02]  /*0660*/  ISETP.GE.AND P0, PT, R13, RZ, PT ;  /* 0x000000ff0d00720c */ /* 0x000fe40003f06270 */
[C---:B------:R-:W-:Y:S01]  /*0670*/  SHF.L.W.U32.HI R4, R3.reuse, 0x2, R2 ;  /* 0x0000000203047819 */ /* 0x040fe20000010e02 */
[----:B------:R-:W-:-:S03]  /*0680*/  IMAD.SHL.U32 R3, R3, 0x4, RZ ;  /* 0x0000000403037824 */ /* 0x000fc600078e00ff */
[----:B------:R-:W-:-:S04]  /*0690*/  SHF.R.S32.HI R5, RZ, 0x1f, R4 ;  /* 0x0000001fff057819 */ /* 0x000fc80000011404 */
[C---:B------:R-:W-:Y:S02]  /*06a0*/  LOP3.LUT R10, R5.reuse, R3, RZ, 0x3c, !PT ;  /* 0x00000003050a7212 */ /* 0x040fe400078e3cff */
[----:B------:R-:W-:Y:S02]  /*06b0*/  LOP3.LUT R11, R5, R4, RZ, 0x3c, !PT ;  /* 0x00000004050b7212 */ /* 0x000fe400078e3cff */
[----:B------:R-:W-:Y:S02]  /*06c0*/  SHF.R.U32.HI R3, RZ, 0x1e, R2 ;  /* 0x0000001eff037819 */ /* 0x000fe40000011602 */
[C---:B------:R-:W-:Y:S02]  /*06d0*/  LOP3.LUT R2, R4.reuse, R13, RZ, 0x3c, !PT ;  /* 0x0000000d04027212 */ /* 0x040fe400078e3cff */
[----:B------:R-:W1:Y:S01]  /*06e0*/  I2F.F64.S64 R10, R10 ;  /* 0x0000000a000a7312 */ /* 0x000e620000301c00 */
[----:B------:R-:W-:Y:S02]  /*06f0*/  LEA.HI R4, R4, R3, RZ, 0x1 ;  /* 0x0000000304047211 */ /* 0x000fe400078f08ff */
[----:B------:R-:W-:-:S02]  /*0700*/  ISETP.GE.AND P1, PT, R2, RZ, PT ;  /* 0x000000ff0200720c */ /* 0x000fc40003f26270 */
[----:B------:R-:W-:-:S05]  /*0710*/  IADD3 R2, PT, PT, -R4, RZ, RZ ;  /* 0x000000ff04027210 */ /* 0x000fca0007ffe1ff */
[----:B------:R-:W-:Y:S01]  /*0720*/  @!P0 IMAD.MOV.U32 R4, RZ, RZ, R2 ;  /* 0x000000ffff048224 */ /* 0x000fe200078e0002 */
[----:B-1----:R-:W-:-:S10]  /*0730*/  DMUL R16, R10, UR4 ;  /* 0x000000040a107c28 */ /* 0x002fd40008000000 */
[----:B------:R-:W1:Y:S02]  /*0740*/  F2F.F32.F64 R16, R16 ;  /* 0x0000001000107310 */ /* 0x000e640000301000 */
[----:B01----:R-:W-:-:S07]  /*0750*/  FSEL R5, -R16, R16, !P1 ;  /* 0x0000001010057208 */ /* 0x003fce0004800100 */
.L_x_6:
[----:B------:R-:W-:Y:S05]  /*0760*/  BSYNC.RECONVERGENT B1 ;  /* 0x0000000000017941 */ /* 0x000fea0003800200 */
.L_x_5:
[----:B------:R-:W0:Y:S01]  /*0770*/  S2UR UR5, SR_CgaCtaId ;  /* 0x00000000000579c3 */ /* 0x000e220000008800 */
[----:B------:R-:W-:Y:S02]  /*0780*/  IMAD.MOV.U32 R15, RZ, RZ, 0x37cbac00 ;  /* 0x37cbac00ff0f7424 */ /* 0x000fe400078e00ff */
[----:B------:R-:W-:Y:S01]  /*0790*/  FMUL R3, R5, R5 ;  /* 0x0000000505037220 */ /* 0x000fe20000400000 */
[----:B------:R-:W-:Y:S01]  /*07a0*/  LOP3.LUT R8, R4, 0x1, RZ, 0xc0, !PT ;  /* 0x0000000104087812 */ /* 0x000fe200078ec0ff */
[----:B------:R-:W-:Y:S01]  /*07b0*/  IMAD.MOV.U32 R17, RZ, RZ, 0x3e2aaaa8 ;  /* 0x3e2aaaa8ff117424 */ /* 0x000fe200078e00ff */
[----:B------:R-:W-:Y:S01]  /*07c0*/  MOV R16, 0x3c0885e4 ;  /* 0x3c0885e400107802 */ /* 0x000fe20000000f00 */
[----:B------:R-:W-:Y:S01]  /*07d0*/  FFMA R2, R3, R15, -0.0013887860113754868507 ;  /* 0xbab607ed03027423 */ /* 0x000fe2000000000f */
[----:B------:R-:W-:Y:S01]  /*07e0*/  ISETP.NE.U32.AND P0, PT, R8, 0x1, PT ;  /* 0x000000010800780c */ /* 0x000fe20003f05070 */
[----:B------:R-:W-:Y:S01]  /*07f0*/  VIADD R8, R4, 0x1 ;  /* 0x0000000104087836 */ /* 0x000fe20000000000 */
[----:B------:R-:W-:Y:S01]  /*0800*/  UMOV UR4, 0x400 ;  /* 0x0000040000047882 */ /* 0x000fe20000000000 */
[----:B------:R-:W-:Y:S01]  /*0810*/  BSSY.RECONVERGENT B1, `(.L_x_8) ;  /* 0x0000043000017945 */ /* 0x000fe20003800200 */
[----:B------:R-:W-:-:S02]  /*0820*/  FSEL R2, R2, -0.00019574658654164522886, P0 ;  /* 0xb94d415302027808 */ /* 0x000fc40000000000 */
[----:B------:R-:W-:Y:S02]  /*0830*/  FSEL R4, R16, 0.041666727513074874878, !P0 ;  /* 0x3d2aaabb10047808 */ /* 0x000fe40004000000 */
[----:B------:R-:W-:Y:S02]  /*0840*/  FSEL R11, -R17, -0.4999999701976776123, !P0 ;  /* 0xbeffffff110b7808 */ /* 0x000fe40004000100 */
[----:B------:R-:W-:Y:S01]  /*0850*/  LOP3.LUT P1, RZ, R8, 0x2, RZ, 0xc0, !PT ;  /* 0x0000000208ff7812 */ /* 0x000fe2000782c0ff */
[----:B------:R-:W-:Y:S01]  /*0860*/  FFMA R4, R3, R2, R4 ;  /* 0x0000000203047223 */ /* 0x000fe20000000004 */
[----:B------:R-:W-:Y:S02]  /*0870*/  FSEL R2, R5, 1, !P0 ;  /* 0x3f80000005027808 */ /* 0x000fe40004000000 */
[----:B------:R-:W-:Y:S01]  /*0880*/  FSETP.GE.AND P0, PT, |R13|, 105615, PT ;  /* 0x47ce47800d00780b */ /* 0x000fe20003f06200 */
[C---:B------:R-:W-:Y:S02]  /*0890*/  FFMA R4, R3.reuse, R4, R11 ;  /* 0x0000000403047223 */ /* 0x040fe4000000000b */
[----:B------:R-:W-:Y:S01]  /*08a0*/  FFMA R3, R3, R2, RZ ;  /* 0x0000000203037223 */ /* 0x000fe200000000ff */
[----:B0-----:R-:W-:-:S03]  /*08b0*/  ULEA UR4, UR5, UR4, 0x18 ;  /* 0x0000000405047291 */ /* 0x001fc6000f8ec0ff */
[----:B------:R-:W-:-:S03]  /*08c0*/  FFMA R3, R3, R4, R2 ;  /* 0x0000000403037223 */ /* 0x000fc60000000002 */
[----:B------:R-:W-:Y:S01]  /*08d0*/  LEA R14, R14, UR4, 0x3 ;  /* 0x000000040e0e7c11 */ /* 0x000fe2000f8e18ff */
[----:B------:R-:W-:-:S05]  /*08e0*/  @P1 FADD R3, RZ, -R3 ;  /* 0x80000003ff031221 */ /* 0x000fca0000000000 */
[----:B------:R0:W-:Y:S01]  /*08f0*/  STS [R14], R3 ;  /* 0x000000030e007388 */ /* 0x0001e20000000800 */
[----:B------:R-:W-:Y:S05]  /*0900*/  @!P0 BRA `(.L_x_9) ;  /* 0x0000000000cc8947 */ /* 0x000fea0003800000 */
[----:B------:R-:W-:-:S13]  /*0910*/  FSETP.NEU.AND P0, PT, |R13|, +INF , PT ;  /* 0x7f8000000d00780b */ /* 0x000fda0003f0d200 */
[----:B------:R-:W-:Y:S01]  /*0920*/  @!P0 FMUL R18, RZ, R13 ;  /* 0x0000000dff128220 */ /* 0x000fe20000400000 */
[----:B------:R-:W-:Y:S01]  /*0930*/  @!P0 MOV R19, RZ ;  /* 0x000000ff00138202 */ /* 0x000fe20000000f00 */
[----:B------:R-:W-:Y:S06]  /*0940*/  @!P0 BRA `(.L_x_9) ;  /* 0x0000000000bc8947 */ /* 0x000fec0003800000 */
[----:B0-----:R-:W0:Y:S01]  /*0950*/  LDC.64 R2, c[0x4][RZ] ;  /* 0x01000000ff027b82 */ /* 0x001e220000000a00 */
[----:B------:R-:W-:Y:S02]  /*0960*/  IMAD.SHL.U32 R4, R13, 0x100, RZ ;  /* 0x000001000d047824 */ /* 0x000fe400078e00ff */
[----:B------:R-:W-:Y:S02]  /*0970*/  HFMA2 R18, -RZ, RZ, 0, 0 ;  /* 0x00000000ff127431 */ /* 0x000fe400000001ff */
[----:B------:R-:W-:Y:S01]  /*0980*/  IMAD.MOV.U32 R8, RZ, RZ, RZ ;  /* 0x000000ffff087224 */ /* 0x000fe200078e00ff */
[----:B------:R-:W-:Y:S01]  /*0990*/  UMOV UR4, URZ ;  /* 0x000000ff00047c82 */ /* 0x000fe20008000000 */
[----:B------:R-:W-:-:S07]  /*09a0*/  LOP3.LUT R21, R4, 0x80000000, RZ, 0xfc, !PT ;  /* 0x8000000004157812 */ /* 0x000fce00078efcff */
.L_x_10:
[----:B0-----:R-:W-:-:S05]  /*09b0*/  IMAD.WIDE.U32 R10, R18, 0x4, R2 ;  /* 0x00000004120a7825 */ /* 0x001fca00078e0002 */
[----:B-1----:R-:W2:Y:S01]  /*09c0*/  LDG.E.CONSTANT R4, desc[UR10][R10.64] ;  /* 0x0000000a0a047981 */ /* 0x002ea2000c1e9900 */
[C---:B------:R-:W-:Y:S02]  /*09d0*/  IMAD R19, R18.reuse, 0x4, R1 ;  /* 0x0000000412137824 */ /* 0x040fe400078e0201 */
[----:B------:R-:W-:-:S05]  /*09e0*/  VIADD R18, R18, 0x1 ;  /* 0x0000000112127836 */ /* 0x000fca0000000000 */
[----:B------:R-:W-:Y:S01]  /*09f0*/  ISETP.NE.AND P0, PT, R18, 0x6, PT ;  /* 0x000000061200780c */ /* 0x000fe20003f05270 */
[----:B--2---:R-:W-:-:S03]  /*0a00*/  IMAD.WIDE.U32 R4, R4, R21, RZ ;  /* 0x0000001504047225 */ /* 0x004fc600078e00ff */
[----:B------:R-:W-:-:S04]  /*0a10*/  IADD3 R4, P1, PT, R4, R8, RZ ;  /* 0x0000000804047210 */ /* 0x000fc80007f3e0ff */
[----:B------:R-:W-:Y:S01]  /*0a20*/  IADD3.X R8, PT, PT, R5, UR4, RZ, P1, !PT ;  /* 0x0000000405087c10 */ /* 0x000fe20008ffe4ff */
[----:B------:R1:W-:Y:S04]  /*0a30*/  STL [R19], R4 ;  /* 0x0000000413007387 */ /* 0x0003e80000100800 */
[----:B------:R-:W-:Y:S05]  /*0a40*/  @P0 BRA `(.L_x_10) ;  /* 0xfffffffc00d80947 */ /* 0x000fea000383ffff */
[----:B------:R-:W-:Y:S01]  /*0a50*/  SHF.R.U32.HI R5, RZ, 0x17, R13 ;  /* 0x00000017ff057819 */ /* 0x000fe2000001160d */
[----:B------:R2:W-:Y:S03]  /*0a60*/  STL [R1+0x18], R8 ;  /* 0x0000180801007387 */ /* 0x0005e60000100800 */
[C---:B------:R-:W-:Y:S02]  /*0a70*/  LOP3.LUT R2, R5.reuse, 0xe0, RZ, 0xc0, !PT ;  /* 0x000000e005027812 */ /* 0x040fe400078ec0ff */
[----:B------:R-:W-:Y:S02]  /*0a80*/  LOP3.LUT P0, RZ, R5, 0x1f, RZ, 0xc0, !PT ;  /* 0x0000001f05ff7812 */ /* 0x000fe4000780c0ff */
[----:B------:R-:W-:-:S04]  /*0a90*/  IADD3 R2, PT, PT, R2, -0x80, RZ ;  /* 0xffffff8002027810 */ /* 0x000fc80007ffe0ff */
[----:B------:R-:W-:-:S05]  /*0aa0*/  SHF.R.U32.HI R2, RZ, 0x5, R2 ;  /* 0x00000005ff027819 */ /* 0x000fca0000011602 */
[----:B------:R-:W-:-:S05]  /*0ab0*/  IMAD R18, R2, -0x4, R1 ;  /* 0xfffffffc02127824 */ /* 0x000fca00078e0201 */
[----:B------:R-:W3:Y:S04]  /*0ac0*/  LDL R2, [R18+0x18] ;  /* 0x0000180012027983 */ /* 0x000ee80000100800 */
[----:B------:R-:W3:Y:S04]  /*0ad0*/  LDL R3, [R18+0x14] ;  /* 0x0000140012037983 */ /* 0x000ee80000100800 */
[----:B-1----:R-:W4:Y:S01]  /*0ae0*/  @P0 LDL R4, [R18+0x10] ;  /* 0x0000100012040983 */ /* 0x002f220000100800 */
[----:B------:R-:W-:Y:S01]  /*0af0*/  LOP3.LUT R5, R5, 0x1f, RZ, 0xc0, !PT ;  /* 0x0000001f05057812 */ /* 0x000fe200078ec0ff */
[----:B------:R-:W-:Y:S01]  /*0b00*/  UMOV UR4, 0x54442d19 ;  /* 0x54442d1900047882 */ /* 0x000fe20000000000 */
[----:B------:R-:W-:Y:S01]  /*0b10*/  UMOV UR5, 0x3bf921fb ;  /* 0x3bf921fb00057882 */ /* 0x000fe20000000000 */
[----:B------:R-:W-:-:S02]  /*0b20*/  ISETP.GE.AND P1, PT, R13, RZ, PT ;  /* 0x000000ff0d00720c */ /* 0x000fc40003f26270 */
[-C--:B---3--:R-:W-:Y:S02]  /*0b30*/  @P0 SHF.L.W.U32.HI R2, R3, R5.reuse, R2 ;  /* 0x0000000503020219 */ /* 0x088fe40000010e02 */
[----:B----4-:R-:W-:Y:S02]  /*0b40*/  @P0 SHF.L.W.U32.HI R3, R4, R5, R3 ;  /* 0x0000000504030219 */ /* 0x010fe40000010e03 */
[--C-:B------:R-:W-:Y:S02]  /*0b50*/  SHF.R.U32.HI R19, RZ, 0x1e, R2.reuse ;  /* 0x0000001eff137819 */ /* 0x100fe40000011602 */
[C---:B------:R-:W-:Y:S01]  /*0b60*/  SHF.L.W.U32.HI R4, R3.reuse, 0x2, R2 ;  /* 0x0000000203047819 */ /* 0x040fe20000010e02 */
[----:B------:R-:W-:-:S03]  /*0b70*/  IMAD.SHL.U32 R3, R3, 0x4, RZ ;  /* 0x0000000403037824 */ /* 0x000fc600078e00ff */
[----:B------:R-:W-:Y:S02]  /*0b80*/  SHF.R.S32.HI R5, RZ, 0x1f, R4 ;  /* 0x0000001fff057819 */ /* 0x000fe40000011404 */
[C---:B------:R-:W-:Y:S02]  /*0b90*/  LEA.HI R19, R4.reuse, R19, RZ, 0x1 ;  /* 0x0000001304137211 */ /* 0x040fe400078f08ff */
[C---:B------:R-:W-:Y:S02]  /*0ba0*/  LOP3.LUT R10, R5.reuse, R3, RZ, 0x3c, !PT ;  /* 0x00000003050a7212 */ /* 0x040fe400078e3cff */
[----:B------:R-:W-:Y:S01]  /*0bb0*/  LOP3.LUT R11, R5, R4, RZ, 0x3c, !PT ;  /* 0x00000004050b7212 */ /* 0x000fe200078e3cff */
[----:B------:R-:W-:Y:S01]  /*0bc0*/  IMAD.MOV R2, RZ, RZ, -R19 ;  /* 0x000000ffff027224 */ /* 0x000fe200078e0a13 */
[----:B------:R-:W-:-:S04]  /*0bd0*/  LOP3.LUT R13, R4, R13, RZ, 0x3c, !PT ;  /* 0x0000000d040d7212 */ /* 0x000fc800078e3cff */
[----:B------:R-:W0:Y:S01]  /*0be0*/  I2F.F64.S64 R10, R10 ;  /* 0x0000000a000a7312 */ /* 0x000e220000301c00 */
[----:B------:R-:W-:Y:S02]  /*0bf0*/  ISETP.GE.AND P0, PT, R13, RZ, PT ;  /* 0x000000ff0d00720c */ /* 0x000fe40003f06270 */
[----:B------:R-:W-:Y:S01]  /*0c00*/  @!P1 MOV R19, R2 ;  /* 0x0000000200139202 */ /* 0x000fe20000000f00 */
[----:B0-----:R-:W-:-:S10]  /*0c10*/  DMUL R20, R10, UR4 ;  /* 0x000000040a147c28 */ /* 0x001fd40008000000 */
[----:B------:R-:W0:Y:S02]  /*0c20*/  F2F.F32.F64 R20, R20 ;  /* 0x0000001400147310 */ /* 0x000e240000301000 */
[----:B0-2---:R-:W-:-:S07]  /*0c30*/  FSEL R18, -R20, R20, !P0 ;  /* 0x0000001414127208 */ /* 0x005fce0004000100 */
.L_x_9:
[----:B------:R-:W-:Y:S05]  /*0c40*/  BSYNC.RECONVERGENT B1 ;  /* 0x0000000000017941 */ /* 0x000fea0003800200 */
.L_x_8:
[----:B0-----:R-:W-:Y:S01]  /*0c50*/  FMUL R3, R18, R18 ;  /* 0x0000001212037220 */ /* 0x001fe20000400000 */
[C---:B------:R-:W-:Y:S01]  /*0c60*/  LOP3.LUT R2, R19.reuse, 0x1, RZ, 0xc0, !PT ;  /* 0x0000000113027812 */ /* 0x040fe200078ec0ff */
[----:B------:R-:W-:Y:S01]  /*0c70*/  VIADD R12, R12, 0x1 ;  /* 0x000000010c0c7836 */ /* 0x000fe20000000000 */
[----:B------:R-:W-:Y:S01]  /*0c80*/  LOP3.LUT P1, RZ, R19, 0x2, RZ, 0xc0, !PT ;  /* 0x0000000213ff7812 */ /* 0x000fe2000782c0ff */
[----:B------:R-:W-:Y:S01]  /*0c90*/  FFMA R15, R3, R15, -0.0013887860113754868507 ;  /* 0xbab607ed030f7423 */ /* 0x000fe2000000000f */
[----:B------:R-:W-:-:S04]  /*0ca0*/  ISETP.NE.U32.AND P0, PT, R2, 0x1, PT ;  /* 0x000000010200780c */ /* 0x000fc80003f05070 */
[----:B------:R-:W-:Y:S02]  /*0cb0*/  FSEL R16, R16, 0.041666727513074874878, P0 ;  /* 0x3d2aaabb10107808 */ /* 0x000fe40000000000 */
[----:B------:R-:W-:Y:S02]  /*0cc0*/  FSEL R4, R15, -0.00019574658654164522886, !P0 ;  /* 0xb94d41530f047808 */ /* 0x000fe40004000000 */
[----:B------:R-:W-:Y:S02]  /*0cd0*/  FSEL R2, R18, 1, P0 ;  /* 0x3f80000012027808 */ /* 0x000fe40000000000 */
[----:B------:R-:W-:Y:S01]  /*0ce0*/  FSEL R17, -R17, -0.4999999701976776123, P0 ;  /* 0xbeffffff11117808 */ /* 0x000fe20000000100 */
[C---:B------:R-:W-:Y:S01]  /*0cf0*/  FFMA R4, R3.reuse, R4, R16 ;  /* 0x0000000403047223 */ /* 0x040fe20000000010 */
[----:B------:R-:W-:Y:S01]  /*0d00*/  ISETP.NE.AND P0, PT, R12, R9, PT ;  /* 0x000000090c00720c */ /* 0x000fe20003f05270 */
[C---:B------:R-:W-:Y:S02]  /*0d10*/  FFMA R5, R3.reuse, R2, RZ ;  /* 0x0000000203057223 */ /* 0x040fe400000000ff */
[----:B------:R-:W-:-:S04]  /*0d20*/  FFMA R4, R3, R4, R17 ;  /* 0x0000000403047223 */ /* 0x000fc80000000011 */
[----:B------:R-:W-:-:S04]  /*0d30*/  FFMA R5, R5, R4, R2 ;  /* 0x0000000405057223 */ /* 0x000fc80000000002 */
[----:B------:R-:W-:-:S05]  /*0d40*/  @P1 FADD R5, RZ, -R5 ;  /* 0x80000005ff051221 */ /* 0x000fca0000000000 */
[----:B------:R2:W-:Y:S01]  /*0d50*/  STS [R14+0x4], R5 ;  /* 0x000004050e007388 */ /* 0x0005e20000000800 */
[----:B------:R-:W-:Y:S05]  /*0d60*/  @P0 BRA `(.L_x_11) ;  /* 0xfffffff400080947 */ /* 0x000fea000383ffff */
.L_x_2:
[----:B------:R-:W-:Y:S05]  /*0d70*/  BSYNC.RECONVERGENT B0 ;  /* 0x0000000000007941 */ /* 0x000fea0003800200 */
.L_x_1:
[----:B------:R-:W3:Y:S01]  /*0d80*/  S2UR UR5, SR_CgaCtaId ;  /* 0x00000000000579c3 */ /* 0x000ee20000008800 */
[----:B------:R-:W1:Y:S01]  /*0d90*/  LDCU.64 UR6, c[0x0][0x390] ;  /* 0x00007200ff0677ac */ /* 0x000e620008000a00 */
[----:B------:R-:W-:Y:S01]  /*0da0*/  BSSY.RECONVERGENT B0, `(.L_x_12) ;  /* 0x000005a000007945 */ /* 0x000fe20003800200 */
[----:B------:R-:W-:Y:S01]  /*0db0*/  UMOV UR4, 0x400 ;  /* 0x0000040000047882 */ /* 0x000fe20000000000 */
[----:B------:R-:W4:Y:S04]  /*0dc0*/  LDCU UR9, c[0x0][0x394] ;  /* 0x00007280ff0977ac */ /* 0x000f280008000800 */
[----:B------:R-:W-:Y:S01]  /*0dd0*/  BAR.SYNC.DEFER_BLOCKING 0x0 ;  /* 0x0000000000007b1d */ /* 0x000fe20000010000 */
[----:B-1----:R-:W-:Y:S01]  /*0de0*/  ISETP.GE.U32.AND P0, PT, R0, UR6, PT ;  /* 0x0000000600007c0c */ /* 0x002fe2000bf06070 */
[----:B------:R-:W-:Y:S01]  /*0df0*/  IMAD.U32 R11, RZ, RZ, UR7 ;  /* 0x00000007ff0b7e24 */ /* 0x000fe2000f8e00ff */
[----:B---3--:R-:W-:-:S06]  /*0e00*/  ULEA UR8, UR5, UR4, 0x18 ;  /* 0x0000000405087291 */ /* 0x008fcc000f8ec0ff */
[----:B------:R-:W-:-:S04]  /*0e10*/  LEA R3, R11, UR8, 0x3 ;  /* 0x000000080b037c11 */ /* 0x000fc8000f8e18ff */
[----:B------:R-:W-:Y:S01]  /*0e20*/  LEA R2, R0, R3, 0x3 ;  /* 0x0000000300027211 */ /* 0x000fe200078e18ff */
[----:B----4-:R-:W-:Y:S06]  /*0e30*/  @P0 BRA `(.L_x_13) ;  /* 0x0000000400400947 */ /* 0x010fec0003800000 */
[----:B------:R-:W1:Y:S01]  /*0e40*/  S2UR UR4, SR_CTAID.X ;  /* 0x00000000000479c3 */ /* 0x000e620000002500 */
[----:B------:R-:W1:Y:S01]  /*0e50*/  LDCU.64 UR6, c[0x0][0x388] ;  /* 0x00007100ff0677ac */ /* 0x000e620008000a00 */
[----:B------:R-:W-:Y:S01]  /*0e60*/  BSSY.RECONVERGENT B1, `(.L_x_14) ;  /* 0x0000030000017945 */ /* 0x000fe20003800200 */
[----:B-1----:R-:W-:-:S04]  /*0e70*/  UIADD3 UR4, UP0, UPT, UR4, UR6, URZ ;  /* 0x0000000604047290 */ /* 0x002fc8000ff1e0ff */
[----:B------:R-:W-:Y:S02]  /*0e80*/  UIADD3.X UR5, UPT, UPT, URZ, UR7, URZ, UP0, !UPT ;  /* 0x00000007ff057290 */ /* 0x000fe400087fe4ff */
[----:B------:R-:W-:Y:S01]  /*0e90*/  ISETP.NE.U32.AND P0, PT, RZ, UR4, PT ;  /* 0x00000004ff007c0c */ /* 0x000fe2000bf05070 */
[----:B------:R-:W-:-:S03]  /*0ea0*/  IMAD.U32 R8, RZ, RZ, UR4 ;  /* 0x00000004ff087e24 */ /* 0x000fc6000f8e00ff */
[----:B------:R-:W-:Y:S01]  /*0eb0*/  ISETP.NE.AND.EX P0, PT, RZ, UR5, PT, P0 ;  /* 0x00000005ff007c0c */ /* 0x000fe2000bf05300 */
[----:B------:R-:W-:-:S03]  /*0ec0*/  IMAD.U32 R9, RZ, RZ, UR5 ;  /* 0x00000005ff097e24 */ /* 0x000fc6000f8e00ff */
[----:B------:R-:W-:-:S13]  /*0ed0*/  ISETP.EQ.OR P0, PT, R0, RZ, !P0 ;  /* 0x000000ff0000720c */ /* 0x000fda0004702670 */
[----:B------:R-:W-:Y:S05]  /*0ee0*/  @P0 BRA `(.L_x_15) ;  /* 0x00000000009c0947 */ /* 0x000fea0003800000 */
[----:B------:R-:W-:Y:S01]  /*0ef0*/  MOV R4, R8 ;  /* 0x0000000800047202 */ /* 0x000fe20000000f00 */
[----:B--2---:R-:W-:Y:S02]  /*0f00*/  IMAD.MOV.U32 R5, RZ, RZ, R9 ;  /* 0x000000ffff057224 */ /* 0x004fe400078e0009 */
[----:B0-----:R-:W-:-:S07]  /*0f10*/  IMAD.MOV.U32 R7, RZ, RZ, RZ ;  /* 0x000000ffff077224 */ /* 0x001fce00078e00ff */
.L_x_19:
[----:B------:R-:W-:Y:S01]  /*0f20*/  ISETP.NE.U32.AND P0, PT, R5, RZ, PT ;  /* 0x000000ff0500720c */ /* 0x000fe20003f05070 */
[----:B------:R-:W-:-:S12]  /*0f30*/  BSSY.RECONVERGENT B2, `(.L_x_16) ;  /* 0x000001a000027945 */ /* 0x000fd80003800200 */
[----:B------:R-:W-:Y:S05]  /*0f40*/  @P0 BRA `(.L_x_17) ;  /* 0x0000000000500947 */ /* 0x000fea0003800000 */
[----:B------:R-:W0:Y:S01]  /*0f50*/  I2F.U32.RP R6, UR9 ;  /* 0x0000000900067d06 */ /* 0x000e220008209000 */
[----:B------:R-:W-:-:S07]  /*0f60*/  ISETP.NE.U32.AND P2, PT, RZ, UR9, PT ;  /* 0x00000009ff007c0c */ /* 0x000fce000bf45070 */
[----:B0-----:R-:W0:Y:S02]  /*0f70*/  MUFU.RCP R6, R6 ;  /* 0x0000000600067308 */ /* 0x001e240000001000 */
[----:B0-----:R-:W-:-:S06]  /*0f80*/  IADD3 R8, PT, PT, R6, 0xffffffe, RZ ;  /* 0x0ffffffe06087810 */ /* 0x001fcc0007ffe0ff */
[----:B------:R0:W1:Y:S02]  /*0f90*/  F2I.FTZ.U32.TRUNC.NTZ R9, R8 ;  /* 0x0000000800097305 */ /* 0x000064000021f000 */
[----:B0-----:R-:W-:Y:S02]  /*0fa0*/  IMAD.MOV.U32 R8, RZ, RZ, RZ ;  /* 0x000000ffff087224 */ /* 0x001fe400078e00ff */
[----:B-1----:R-:W-:-:S04]  /*0fb0*/  IMAD.MOV R11, RZ, RZ, -R9 ;  /* 0x000000ffff0b7224 */ /* 0x002fc800078e0a09 */
[----:B------:R-:W-:-:S04]  /*0fc0*/  IMAD R11, R11, UR9, RZ ;  /* 0x000000090b0b7c24 */ /* 0x000fc8000f8e02ff */
[----:B------:R-:W-:-:S06]  /*0fd0*/  IMAD.HI.U32 R9, R9, R11, R8 ;  /* 0x0000000b09097227 */ /* 0x000fcc00078e0008 */
[----:B------:R-:W-:-:S05]  /*0fe0*/  IMAD.HI.U32 R8, R9, R4, RZ ;  /* 0x0000000409087227 */ /* 0x000fca00078e00ff */
[----:B------:R-:W-:-:S05]  /*0ff0*/  IADD3 R9, PT, PT, -R8, RZ, RZ ;  /* 0x000000ff08097210 */ /* 0x000fca0007ffe1ff */
[----:B------:R-:W-:-:S05]  /*1000*/  IMAD R9, R9, UR9, R4 ;  /* 0x0000000909097c24 */ /* 0x000fca000f8e0204 */
[----:B------:R-:W-:-:S13]  /*1010*/  ISETP.GE.U32.AND P0, PT, R9, UR9, PT ;  /* 0x0000000909007c0c */ /* 0x000fda000bf06070 */
[----:B------:R-:W-:Y:S02]  /*1020*/  @P0 VIADD R9, R9, -UR9 ;  /* 0x8000000909090c36 */ /* 0x000fe40008000000 */
[----:B------:R-:W-:-:S03]  /*1030*/  @P0 VIADD R8, R8, 0x1 ;  /* 0x0000000108080836 */ /* 0x000fc60000000000 */
[----:B------:R-:W-:Y:S01]  /*1040*/  ISETP.GE.U32.AND P1, PT, R9, UR9, PT ;  /* 0x0000000909007c0c */ /* 0x000fe2000bf26070 */
[----:B------:R-:W-:-:S12]  /*1050*/  IMAD.MOV.U32 R9, RZ, RZ, RZ ;  /* 0x000000ffff097224 */ /* 0x000fd800078e00ff */
[----:B------:R-:W-:Y:S02]  /*1060*/  @P1 IADD3 R8, PT, PT, R8, 0x1, RZ ;  /* 0x0000000108081810 */ /* 0x000fe40007ffe0ff */
[----:B------:R-:W-:Y:S01]  /*1070*/  @!P2 LOP3.LUT R8, RZ, UR9, RZ, 0x33, !PT ;  /* 0x00000009ff08ac12 */ /* 0x000fe2000f8e33ff */
[----:B------:R-:W-:Y:S06]  /*1080*/  BRA `(.L_x_18) ;  /* 0x0000000000107947 */ /* 0x000fec0003800000 */
.L_x_17:
[----:B------:R-:W-:-:S07]  /*1090*/  MOV R6, 0x10b0 ;  /* 0x000010b000067802 */ /* 0x000fce0000000f00 */
[----:B------:R-:W-:Y:S05]  /*10a0*/  CALL.REL.NOINC `($__internal_1_$__cuda_sm20_div_u64) ;  /* 0x0000001800047944 */ /* 0x000fea0003c00000 */
[----:B------:R-:W-:Y:S01]  /*10b0*/  IMAD.MOV.U32 R8, RZ, RZ, R10 ;  /* 0x000000ffff087224 */ /* 0x000fe200078e000a */
[----:B------:R-:W-:-:S07]  /*10c0*/  MOV R9, R11 ;  /* 0x0000000b00097202 */ /* 0x000fce0000000f00 */
.L_x_18:
[----:B------:R-:W-:Y:S05]  /*10d0*/  BSYNC.RECONVERGENT B2 ;  /* 0x0000000000027941 */ /* 0x000fea0003800200 */
.L_x_16:
[----:B------:R-:W-:Y:S02]  /*10e0*/  IMAD.U32 R11, RZ, RZ, UR9 ;  /* 0x00000009ff0b7e24 */ /* 0x000fe4000f8e00ff */
[----:B------:R-:W-:-:S03]  /*10f0*/  VIADD R7, R7, 0x1 ;  /* 0x0000000107077836 */ /* 0x000fc60000000000 */
[----:B------:R-:W-:Y:S02]  /*1100*/  ISETP.GE.U32.AND P0, PT, R4, R11, PT ;  /* 0x0000000b0400720c */ /* 0x000fe40003f06070 */
[----:B------:R-:W-:Y:S02]  /*1110*/  ISETP.LT.U32.AND P1, PT, R7, R0, PT ;  /* 0x000000000700720c */ /* 0x000fe40003f21070 */
[----:B------:R-:W-:Y:S01]  /*1120*/  ISETP.GE.U32.AND.EX P0, PT, R5, RZ, PT, P0 ;  /* 0x000000ff0500720c */ /* 0x000fe20003f06100 */
[----:B------:R-:W-:Y:S01]  /*1130*/  IMAD.MOV.U32 R5, RZ, RZ, R9 ;  /* 0x000000ffff057224 */ /* 0x000fe200078e0009 */
[----:B------:R-:W-:-:S11]  /*1140*/  MOV R4, R8 ;  /* 0x0000000800047202 */ /* 0x000fd60000000f00 */
[----:B------:R-:W-:Y:S05]  /*1150*/  @P0 BRA P1, `(.L_x_19) ;  /* 0xfffffffc00700947 */ /* 0x000fea000083ffff */
.L_x_15:
[----:B------:R-:W-:Y:S05]  /*1160*/  BSYNC.RECONVERGENT B1 ;  /* 0x0000000000017941 */ /* 0x000fea0003800200 */
.L_x_14:
[----:B------:R-:W-:Y:S01]  /*1170*/  ISETP.NE.U32.AND P0, PT, R9, RZ, PT ;  /* 0x000000ff0900720c */ /* 0x000fe20003f05070 */
[----:B------:R-:W-:-:S12]  /*1180*/  BSSY.RECONVERGENT B1, `(.L_x_20) ;  /* 0x0000018000017945 */ /* 0x000fd80003800200 */
[----:B------:R-:W-:Y:S05]  /*1190*/  @P0 BRA `(.L_x_21) ;  /* 0x0000000000480947 */ /* 0x000fea0003800000 */
[----:B0-----:R-:W0:Y:S01]  /*11a0*/  I2F.U32.RP R6, R11 ;  /* 0x0000000b00067306 */ /* 0x001e220000209000 */
[----:B------:R-:W-:-:S07]  /*11b0*/  ISETP.NE.U32.AND P1, PT, R11, RZ, PT ;  /* 0x000000ff0b00720c */ /* 0x000fce0003f25070 */
[----:B0-----:R-:W0:Y:S02]  /*11c0*/  MUFU.RCP R6, R6 ;  /* 0x0000000600067308 */ /* 0x001e240000001000 */
[----:B0-----:R-:W-:-:S06]  /*11d0*/  VIADD R7, R6, 0xffffffe ;  /* 0x0ffffffe06077836 */ /* 0x001fcc0000000000 */
[----:B--2---:R-:W0:Y:S02]  /*11e0*/  F2I.FTZ.U32.TRUNC.NTZ R5, R7 ;  /* 0x0000000700057305 */ /* 0x004e24000021f000 */
[----:B0-----:R-:W-:-:S05]  /*11f0*/  IADD3 R4, PT, PT, RZ, -R5, RZ ;  /* 0x80000005ff047210 */ /* 0x001fca0007ffe0ff */
[----:B------:R-:W-:Y:S02]  /*1200*/  IMAD R9, R4, R11, RZ ;  /* 0x0000000b04097224 */ /* 0x000fe400078e02ff */
[----:B------:R-:W-:-:S04]  /*1210*/  IMAD.MOV.U32 R4, RZ, RZ, RZ ;  /* 0x000000ffff047224 */ /* 0x000fc800078e00ff */
[----:B------:R-:W-:-:S06]  /*1220*/  IMAD.HI.U32 R9, R5, R9, R4 ;  /* 0x0000000905097227 */ /* 0x000fcc00078e0004 */
[----:B------:R-:W-:-:S04]  /*1230*/  IMAD.HI.U32 R4, R9, R8, RZ ;  /* 0x0000000809047227 */ /* 0x000fc800078e00ff */
[----:B------:R-:W-:-:S04]  /*1240*/  IMAD.MOV R5, RZ, RZ, -R4 ;  /* 0x000000ffff057224 */ /* 0x000fc800078e0a04 */
[----:B------:R-:W-:-:S05]  /*1250*/  IMAD R8, R11, R5, R8 ;  /* 0x000000050b087224 */ /* 0x000fca00078e0208 */
[----:B------:R-:W-:-:S13]  /*1260*/  ISETP.GE.U32.AND P0, PT, R8, R11, PT ;  /* 0x0000000b0800720c */ /* 0x000fda0003f06070 */
[----:B------:R-:W-:-:S04]  /*1270*/  @P0 IADD3 R8, PT, PT, R8, -R11, RZ ;  /* 0x8000000b08080210 */ /* 0x000fc80007ffe0ff */
[----:B------:R-:W-:-:S13]  /*1280*/  ISETP.GE.U32.AND P0, PT, R8, R11, PT ;  /* 0x0000000b0800720c */ /* 0x000fda0003f06070 */
[----:B------:R-:W-:Y:S01]  /*1290*/  @P0 IMAD.IADD R8, R8, 0x1, -R11 ;  /* 0x0000000108080824 */ /* 0x000fe200078e0a0b */
[----:B------:R-:W-:Y:S01]  /*12a0*/  @!P1 LOP3.LUT R8, RZ, R11, RZ, 0x33, !PT ;  /* 0x0000000bff089212 */ /* 0x000fe200078e33ff */
[----:B------:R-:W-:Y:S06]  /*12b0*/  BRA `(.L_x_22) ;  /* 0x0000000000107947 */ /* 0x000fec0003800000 */
.L_x_21:
[----:B------:R-:W-:Y:S01]  /*12c0*/  IMAD.MOV.U32 R4, RZ, RZ, R8 ;  /* 0x000000ffff047224 */ /* 0x000fe200078e0008 */
[----:B--2---:R-:W-:Y:S02]  /*12d0*/  MOV R5, R9 ;  /* 0x0000000900057202 */ /* 0x004fe40000000f00 */
[----:B0-----:R-:W-:-:S07]  /*12e0*/  MOV R6, 0x1300 ;  /* 0x0000130000067802 */ /* 0x001fce0000000f00 */
[----:B------:R-:W-:Y:S05]  /*12f0*/  CALL.REL.NOINC `($__internal_2_$__cuda_sm20_rem_u64) ;  /* 0x00000018007c7944 */ /* 0x000fea0003c00000 */
.L_x_22:
[----:B------:R-:W-:Y:S05]  /*1300*/  BSYNC.RECONVERGENT B1 ;  /* 0x0000000000017941 */ /* 0x000fea0003800200 */
.L_x_20:
[----:B------:R-:W-:-:S06]  /*1310*/  LEA R8, R8, UR8, 0x3 ;  /* 0x0000000808087c11 */ /* 0x000fcc000f8e18ff */
[----:B------:R-:W0:Y:S04]  /*1320*/  LDS.64 R8, [R8] ;  /* 0x0000000008087984 */ /* 0x000e280000000a00 */
[----:B0-----:R1:W-:Y:S02]  /*1330*/  STS.64 [R2], R8 ;  /* 0x0000000802007388 */ /* 0x0013e40000000a00 */
.L_x_13:
[----:B------:R-:W-:Y:S05]  /*1340*/  BSYNC.RECONVERGENT B0 ;  /* 0x0000000000007941 */ /* 0x000fea0003800200 */
.L_x_12:
[----:B--2---:R-:W2:Y:S01]  /*1350*/  LDC R5, c[0x0][0x390] ;  /* 0x0000e400ff057b82 */ /* 0x004ea20000000800 */
[----:B------:R-:W-:Y:S01]  /*1360*/  BSSY.RECONVERGENT B0, `(.L_x_23) ;  /* 0x00000a8000007945 */ /* 0x000fe20003800200 */
[----:B------:R-:W-:Y:S02]  /*1370*/  IMAD.MOV.U32 R24, RZ, RZ, RZ ;  /* 0x000000ffff187224 */ /* 0x000fe400078e00ff */
[----:B0-----:R-:W-:-:S04]  /*1380*/  IMAD.MOV.U32 R7, RZ, RZ, RZ ;  /* 0x000000ffff077224 */ /* 0x001fc800078e00ff */
[----:B------:R-:W-:Y:S01]  /*1390*/  BAR.SYNC.DEFER_BLOCKING 0x0 ;  /* 0x0000000000007b1d */ /* 0x000fe20000010000 */
[----:B--2---:R-:W-:-:S13]  /*13a0*/  ISETP.GE.U32.AND P0, PT, R0, R5, PT ;  /* 0x000000050000720c */ /* 0x004fda0003f06070 */
[----:B------:R-:W-:Y:S05]  /*13b0*/  @P0 BRA `(.L_x_24) ;  /* 0x0000000800880947 */ /* 0x000fea0003800000 */
[C---:B------:R-:W-:Y:S01]  /*13c0*/  IMAD.IADD R6, R0.reuse, 0x1, -R5 ;  /* 0x0000000100067824 */ /* 0x040fe200078e0a05 */
[----:B------:R-:W-:Y:S01]  /*13d0*/  IADD3 R4, PT, PT, -R0, R5, RZ ;  /* 0x0000000500047210 */ /* 0x000fe20007ffe1ff */
[----:B------:R-:W-:Y:S01]  /*13e0*/  BSSY.RECONVERGENT B1, `(.L_x_25) ;  /* 0x0000050000017945 */ /* 0x000fe20003800200 */
[----:B------:R-:W-:Y:S02]  /*13f0*/  IMAD.MOV.U32 R24, RZ, RZ, RZ ;  /* 0x000000ffff187224 */ /* 0x000fe400078e00ff */
[----:B------:R-:W-:Y:S02]  /*1400*/  ISETP.GT.U32.AND P1, PT, R6, -0x8, PT ;  /* 0xfffffff80600780c */ /* 0x000fe40003f24070 */
[----:B------:R-:W-:Y:S02]  /*1410*/  CS2R R6, SRZ ;  /* 0x0000000000067805 */ /* 0x000fe4000001ff00 */
[----:B------:R-:W-:-:S04]  /*1420*/  LOP3.LUT R22, R4, 0x7, RZ, 0xc0, !PT ;  /* 0x0000000704167812 */ /* 0x000fc800078ec0ff */
[----:B------:R-:W-:-:S05]  /*1430*/  ISETP.NE.AND P2, PT, R22, RZ, PT ;  /* 0x000000ff1600720c */ /* 0x000fca0003f45270 */
[----:B------:R-:W-:Y:S08]  /*1440*/  @P1 BRA `(.L_x_26) ;  /* 0x0000000400241947 */ /* 0x000ff00003800000 */
[----:B------:R-:W-:Y:S01]  /*1450*/  LOP3.LUT R6, R4, 0xfffffff8, RZ, 0xc0, !PT ;  /* 0xfffffff804067812 */ /* 0x000fe200078ec0ff */
[----:B------:R-:W-:Y:S01]  /*1460*/  IMAD.MOV.U32 R7, RZ, RZ, RZ ;  /* 0x000000ffff077224 */ /* 0x000fe200078e00ff */
[----:B------:R-:W-:-:S03]  /*1470*/  IADD3 R21, PT, PT, R3, 0x20, RZ ;  /* 0x0000002003157810 */ /* 0x000fc60007ffe0ff */
[----:B------:R-:W-:-:S07]  /*1480*/  IMAD.MOV R20, RZ, RZ, -R6 ;  /* 0x000000ffff147224 */ /* 0x000fce00078e0a06 */
.L_x_27:
[----:B------:R-:W-:Y:S01]  /*1490*/  LEA R23, R0, R21, 0x3 ;  /* 0x0000001500177211 */ /* 0x000fe200078e18ff */
[----:B-1----:R-:W-:Y:S01]  /*14a0*/  LDS.64 R8, [R21+-0x20] ;  /* 0xffffe00015087984 */ /* 0x002fe20000000a00 */
[----:B------:R-:W-:-:S03]  /*14b0*/  VIADD R20, R20, 0x8 ;  /* 0x0000000814147836 */ /* 0x000fc60000000000 */
[----:B------:R-:W0:Y:S02]  /*14c0*/  LDS.64 R10, [R23+-0x20] ;  /* 0xffffe000170a7984 */ /* 0x000e240000000a00 */
[----:B------:R-:W-:Y:S02]  /*14d0*/  ISETP.NE.AND P1, PT, R20, RZ, PT ;  /* 0x000000ff1400720c */ /* 0x000fe40003f25270 */
[----:B------:R-:W-:Y:S04]  /*14e0*/  LDS.64 R12, [R21+-0x18] ;  /* 0xffffe800150c7984 */ /* 0x000fe80000000a00 */
[----:B------:R-:W1:Y:S04]  /*14f0*/  LDS.64 R14, [R23+-0x18] ;  /* 0xffffe800170e7984 */ /* 0x000e680000000a00 */
[----:B------:R-:W-:Y:S04]  /*1500*/  LDS.64 R16, [R21+-0x10] ;  /* 0xfffff00015107984 */ /* 0x000fe80000000a00 */
[----:B------:R-:W2:Y:S01]  /*1510*/  LDS.64 R18, [R23+-0x10] ;  /* 0xfffff00017127984 */ /* 0x000ea20000000a00 */
[-C--:B0-----:R-:W-:Y:S01]  /*1520*/  FMUL R25, R11, R9.reuse ;  /* 0x000000090b197220 */ /* 0x081fe20000400000 */
[----:B------:R-:W-:-:S03]  /*1530*/  FMUL R28, R10, R9 ;  /* 0x000000090a1c7220 */ /* 0x000fc60000400000 */
[-C--:B------:R-:W-:Y:S01]  /*1540*/  FFMA R26, R10, R8.reuse, R25 ;  /* 0x000000080a1a7223 */ /* 0x080fe20000000019 */
[----:B------:R-:W-:Y:S02]  /*1550*/  FFMA R25, R11, R8, -R28 ;  /* 0x000000080b197223 */ /* 0x000fe4000000081c */
[----:B------:R-:W-:Y:S01]  /*1560*/  LDS.64 R8, [R21+-0x8] ;  /* 0xfffff80015087984 */ /* 0x000fe20000000a00 */
[CC--:B-1----:R-:W-:Y:S01]  /*1570*/  FMUL R27, R15.reuse, R13.reuse ;  /* 0x0000000d0f1b7220 */ /* 0x0c2fe20000400000 */
[----:B------:R-:W-:Y:S01]  /*1580*/  FMUL R10, R14, R13 ;  /* 0x0000000d0e0a7220 */ /* 0x000fe20000400000 */
[----:B------:R-:W-:Y:S02]  /*1590*/  FADD R26, R26, R7 ;  /* 0x000000071a1a7221 */ /* 0x000fe40000000000 */
[-C--:B------:R-:W-:Y:S01]  /*15a0*/  FFMA R27, R14, R12.reuse, R27 ;  /* 0x0000000c0e1b7223 */ /* 0x080fe2000000001b */
[----:B------:R-:W-:Y:S02]  /*15b0*/  FFMA R28, R15, R12, -R10 ;  /* 0x0000000c0f1c7223 */ /* 0x000fe4000000080a */
[----:B------:R-:W0:Y:S01]  /*15c0*/  LDS.64 R10, [R23+-0x8] ;  /* 0xfffff800170a7984 */ /* 0x000e220000000a00 */
[-C--:B--2---:R-:W-:Y:S01]  /*15d0*/  FMUL R13, R19, R17.reuse ;  /* 0x00000011130d7220 */ /* 0x084fe20000400000 */
[C---:B------:R-:W-:Y:S01]  /*15e0*/  FMUL R12, R18.reuse, R17 ;  /* 0x00000011120c7220 */ /* 0x040fe20000400000 */
[----:B------:R-:W-:Y:S01]  /*15f0*/  FADD R17, R25, R24 ;  /* 0x0000001819117221 */ /* 0x000fe20000000000 */
[----:B------:R-:W-:Y:S01]  /*1600*/  LDS.64 R14, [R21] ;  /* 0x00000000150e7984 */ /* 0x000fe20000000a00 */
[-C--:B------:R-:W-:Y:S01]  /*1610*/  FFMA R18, R18, R16.reuse, R13 ;  /* 0x0000001012127223 */ /* 0x080fe2000000000d */
[----:B------:R-:W-:Y:S01]  /*1620*/  FFMA R16, R19, R16, -R12 ;  /* 0x0000001013107223 */ /* 0x000fe2000000080c */
[----:B------:R-:W-:Y:S01]  /*1630*/  FADD R27, R26, R27 ;  /* 0x0000001b1a1b7221 */ /* 0x000fe20000000000 */
[----:B------:R-:W1:Y:S01]  /*1640*/  LDS.64 R12, [R23] ;  /* 0x00000000170c7984 */ /* 0x000e620000000a00 */
[----:B------:R-:W-:-:S02]  /*1650*/  FADD R17, R17, R28 ;  /* 0x0000001c11117221 */ /* 0x000fc40000000000 */
[----:B------:R-:W-:Y:S01]  /*1660*/  FADD R18, R27, R18 ;  /* 0x000000121b127221 */ /* 0x000fe20000000000 */
[-C--:B0-----:R-:W-:Y:S01]  /*1670*/  FMUL R19, R11, R9.reuse ;  /* 0x000000090b137220 */ /* 0x081fe20000400000 */
[----:B------:R-:W-:-:S03]  /*1680*/  FMUL R24, R10, R9 ;  /* 0x000000090a187220 */ /* 0x000fc60000400000 */
[-C--:B------:R-:W-:Y:S01]  /*1690*/  FFMA R19, R10, R8.reuse, R19 ;  /* 0x000000080a137223 */ /* 0x080fe20000000013 */
[----:B------:R-:W-:Y:S02]  /*16a0*/  FFMA R7, R11, R8, -R24 ;  /* 0x000000080b077223 */ /* 0x000fe40000000818 */
[----:B------:R-:W-:Y:S01]  /*16b0*/  LDS.64 R8, [R21+0x8] ;  /* 0x0000080015087984 */ /* 0x000fe20000000a00 */
[CC--:B-1----:R-:W-:Y:S01]  /*16c0*/  FMUL R25, R13.reuse, R15.reuse ;  /* 0x0000000f0d197220 */ /* 0x0c2fe20000400000 */
[----:B------:R-:W-:Y:S01]  /*16d0*/  FMUL R26, R12, R15 ;  /* 0x0000000f0c1a7220 */ /* 0x000fe20000400000 */
[----:B------:R-:W-:Y:S01]  /*16e0*/  FADD R27, R18, R19 ;  /* 0x00000013121b7221 */ /* 0x000fe20000000000 */
[----:B------:R-:W0:Y:S01]  /*16f0*/  LDS.64 R10, [R23+0x8] ;  /* 0x00000800170a7984 */ /* 0x000e220000000a00 */
[-C--:B------:R-:W-:Y:S01]  /*1700*/  FFMA R24, R12, R14.reuse, R25 ;  /* 0x0000000e0c187223 */ /* 0x080fe20000000019 */
[----:B------:R-:W-:Y:S01]  /*1710*/  FFMA R25, R13, R14, -R26 ;  /* 0x0000000e0d197223 */ /* 0x000fe2000000081a */
[----:B------:R-:W-:Y:S01]  /*1720*/  FADD R26, R17, R16 ;  /* 0x00000010111a7221 */ /* 0x000fe20000000000 */
[----:B------:R-:W-:Y:S01]  /*1730*/  LDS.64 R12, [R21+0x10] ;  /* 0x00001000150c7984 */ /* 0x000fe20000000a00 */
[----:B------:R-:W-:-:S02]  /*1740*/  FADD R24, R27, R24 ;  /* 0x000000181b187221 */ /* 0x000fc40000000000 */
[----:B------:R-:W-:Y:S01]  /*1750*/  FADD R26, R26, R7 ;  /* 0x000000071a1a7221 */ /* 0x000fe20000000000 */
[----:B------:R-:W1:Y:S03]  /*1760*/  LDS.64 R14, [R23+0x10] ;  /* 0x00001000170e7984 */ /* 0x000e660000000a00 */
[----:B------:R-:W-:Y:S01]  /*1770*/  FADD R25, R26, R25 ;  /* 0x000000191a197221 */ /* 0x000fe20000000000 */
[----:B------:R-:W-:Y:S04]  /*1780*/  LDS.64 R16, [R23+0x18] ;  /* 0x0000180017107984 */ /* 0x000fe80000000a00 */
[----:B------:R2:W3:Y:S02]  /*1790*/  LDS.64 R18, [R21+0x18] ;  /* 0x0000180015127984 */ /* 0x0004e40000000a00 */
[----:B--2---:R-:W-:-:S02]  /*17a0*/  VIADD R21, R21, 0x40 ;  /* 0x0000004015157836 */ /* 0x004fc40000000000 */
[-C--:B0-----:R-:W-:Y:S01]  /*17b0*/  FMUL R7, R11, R9.reuse ;  /* 0x000000090b077220 */ /* 0x081fe20000400000 */
[----:B------:R-:W-:-:S03]  /*17c0*/  FMUL R28, R10, R9 ;  /* 0x000000090a1c7220 */ /* 0x000fc60000400000 */
[-C--:B------:R-:W-:Y:S01]  /*17d0*/  FFMA R7, R10, R8.reuse, R7 ;  /* 0x000000080a077223 */ /* 0x080fe20000000007 */
[----:B------:R-:W-:Y:S01]  /*17e0*/  FFMA R28, R11, R8, -R28 ;  /* 0x000000080b1c7223 */ /* 0x000fe2000000081c */
[-C--:B-1----:R-:W-:Y:S01]  /*17f0*/  FMUL R9, R15, R13.reuse ;  /* 0x0000000d0f097220 */ /* 0x082fe20000400000 */
[----:B------:R-:W-:Y:S01]  /*1800*/  FMUL R8, R14, R13 ;  /* 0x0000000d0e087220 */ /* 0x000fe20000400000 */
[----:B------:R-:W-:Y:S01]  /*1810*/  FADD R7, R24, R7 ;  /* 0x0000000718077221 */ /* 0x000fe20000000000 */
[----:B------:R-:W-:Y:S01]  /*1820*/  FADD R25, R25, R28 ;  /* 0x0000001c19197221 */ /* 0x000fe20000000000 */
[-C--:B------:R-:W-:Y:S01]  /*1830*/  FFMA R14, R14, R12.reuse, R9 ;  /* 0x0000000c0e0e7223 */ /* 0x080fe20000000009 */
[----:B------:R-:W-:Y:S01]  /*1840*/  FFMA R8, R15, R12, -R8 ;  /* 0x0000000c0f087223 */ /* 0x000fe20000000808 */
[-C--:B---3--:R-:W-:Y:S01]  /*1850*/  FMUL R9, R17, R19.reuse ;  /* 0x0000001311097220 */ /* 0x088fe20000400000 */
[C---:B------:R-:W-:Y:S01]  /*1860*/  FMUL R10, R16.reuse, R19 ;  /* 0x00000013100a7220 */ /* 0x040fe20000400000 */
[----:B------:R-:W-:Y:S01]  /*1870*/  FADD R7, R7, R14 ;  /* 0x0000000e07077221 */ /* 0x000fe20000000000 */
[----:B------:R-:W-:Y:S01]  /*1880*/  FADD R8, R25, R8 ;  /* 0x0000000819087221 */ /* 0x000fe20000000000 */
[-C--:B------:R-:W-:Y:S01]  /*1890*/  FFMA R16, R16, R18.reuse, R9 ;  /* 0x0000001210107223 */ /* 0x080fe20000000009 */
[----:B------:R-:W-:-:S03]  /*18a0*/  FFMA R17, R17, R18, -R10 ;  /* 0x0000001211117223 */ /* 0x000fc6000000080a */
[----:B------:R-:W-:Y:S01]  /*18b0*/  FADD R7, R7, R16 ;  /* 0x0000001007077221 */ /* 0x000fe20000000000 */
[----:B------:R-:W-:Y:S01]  /*18c0*/  FADD R24, R8, R17 ;  /* 0x0000001108187221 */ /* 0x000fe20000000000 */
[----:B------:R-:W-:Y:S06]  /*18d0*/  @P1 BRA `(.L_x_27) ;  /* 0xfffffff800ec1947 */ /* 0x000fec000383ffff */
.L_x_26:
[----:B------:R-:W-:Y:S05]  /*18e0*/  BSYNC.RECONVERGENT B1 ;  /* 0x0000000000017941 */ /* 0x000fea0003800200 */
.L_x_25:
[----:B------:R-:W-:Y:S05]  /*18f0*/  @!P2 BRA `(.L_x_24) ;  /* 0x000000040038a947 */ /* 0x000fea0003800000 */
[----:B------:R-:W-:Y:S01]  /*1900*/  ISETP.GE.U32.AND P1, PT, R22, 0x4, PT ;  /* 0x000000041600780c */ /* 0x000fe20003f26070 */
[----:B------:R-:W-:Y:S01]  /*1910*/  BSSY.RECONVERGENT B1, `(.L_x_28) ;  /* 0x0000027000017945 */ /* 0x000fe20003800200 */
[----:B------:R-:W-:-:S04]  /*1920*/  LOP3.LUT R28, R4, 0x3, RZ, 0xc0, !PT ;  /* 0x00000003041c7812 */ /* 0x000fc800078ec0ff */
[----:B------:R-:W-:-:S07]  /*1930*/  ISETP.NE.AND P2, PT, R28, RZ, PT ;  /* 0x000000ff1c00720c */ /* 0x000fce0003f45270 */
[----:B------:R-:W-:Y:S06]  /*1940*/  @!P1 BRA `(.L_x_29) ;  /* 0x00000000008c9947 */ /* 0x000fec0003800000 */
[C---:B------:R-:W-:Y:S01]  /*1950*/  LEA R25, R6.reuse, R2, 0x3 ;  /* 0x0000000206197211 */ /* 0x040fe200078e18ff */
[C---:B------:R-:W-:Y:S02]  /*1960*/  IMAD R26, R6.reuse, 0x8, R3 ;  /* 0x00000008061a7824 */ /* 0x040fe400078e0203 */
[----:B------:R-:W-:Y:S02]  /*1970*/  VIADD R6, R6, 0x4 ;  /* 0x0000000406067836 */ /* 0x000fe40000000000 */
[----:B-1----:R-:W-:Y:S04]  /*1980*/  LDS.64 R8, [R25] ;  /* 0x0000000019087984 */ /* 0x002fe80000000a00 */
[----:B------:R-:W0:Y:S04]  /*1990*/  LDS.64 R10, [R26] ;  /* 0x000000001a0a7984 */ /* 0x000e280000000a00 */
[----:B------:R-:W-:Y:S04]  /*19a0*/  LDS.64 R12, [R25+0x8] ;  /* 0x00000800190c7984 */ /* 0x000fe80000000a00 */
[----:B------:R-:W1:Y:S04]  /*19b0*/  LDS.64 R14, [R26+0x8] ;  /* 0x000008001a0e7984 */ /* 0x000e680000000a00 */
[----:B------:R-:W-:Y:S04]  /*19c0*/  LDS.64 R16, [R25+0x10] ;  /* 0x0000100019107984 */ /* 0x000fe80000000a00 */
[----:B------:R-:W2:Y:S04]  /*19d0*/  LDS.64 R18, [R26+0x10] ;  /* 0x000010001a127984 */ /* 0x000ea80000000a00 */
[----:B------:R-:W-:Y:S04]  /*19e0*/  LDS.64 R20, [R25+0x18] ;  /* 0x0000180019147984 */ /* 0x000fe80000000a00 */
[----:B------:R-:W3:Y:S01]  /*19f0*/  LDS.64 R22, [R26+0x18] ;  /* 0x000018001a167984 */ /* 0x000ee20000000a00 */
        /* <DEDUP_REMOVED lines=10> */
[-C--:B--2---:R-:W-:Y:S01]  /*1aa0*/  FMUL R12, R16, R19.reuse ;  /* 0x00000013100c7220 */ /* 0x084fe20000400000 */
[----:B------:R-:W-:Y:S01]  /*1ab0*/  FMUL R7, R17, R19 ;  /* 0x0000001311077220 */ /* 0x000fe20000400000 */
[----:B------:R-:W-:Y:S01]  /*1ac0*/  FADD R8, R8, R9 ;  /* 0x0000000908087221 */ /* 0x000fe20000000000 */
[----:B------:R-:W-:Y:S01]  /*1ad0*/  FADD R10, R11, R10 ;  /* 0x0000000a0b0a7221 */ /* 0x000fe20000000000 */
[-C--:B------:R-:W-:Y:S01]  /*1ae0*/  FFMA R17, R17, R18.reuse, -R12 ;  /* 0x0000001211117223 */ /* 0x080fe2000000080c */
[----:B------:R-:W-:Y:S01]  /*1af0*/  FFMA R7, R16, R18, R7 ;  /* 0x0000001210077223 */ /* 0x000fe20000000007 */
[-C--:B---3--:R-:W-:Y:S01]  /*1b00*/  FMUL R9, R21, R23.reuse ;  /* 0x0000001715097220 */ /* 0x088fe20000400000 */
[----:B------:R-:W-:-:S02]  /*1b10*/  FMUL R12, R20, R23 ;  /* 0x00000017140c7220 */ /* 0x000fc40000400000 */
[----:B------:R-:W-:Y:S01]  /*1b20*/  FADD R7, R8, R7 ;  /* 0x0000000708077221 */ /* 0x000fe20000000000 */
[----:B------:R-:W-:Y:S01]  /*1b30*/  FADD R10, R10, R17 ;  /* 0x000000110a0a7221 */ /* 0x000fe20000000000 */
[-C--:B------:R-:W-:Y:S01]  /*1b40*/  FFMA R20, R20, R22.reuse, R9 ;  /* 0x0000001614147223 */ /* 0x080fe20000000009 */
[----:B------:R-:W-:-:S03]  /*1b50*/  FFMA R21, R21, R22, -R12 ;  /* 0x0000001615157223 */ /* 0x000fc6000000080c */
[----:B------:R-:W-:Y:S01]  /*1b60*/  FADD R7, R7, R20 ;  /* 0x0000001407077221 */ /* 0x000fe20000000000 */
[----:B------:R-:W-:-:S07]  /*1b70*/  FADD R24, R10, R21 ;  /* 0x000000150a187221 */ /* 0x000fce0000000000 */
.L_x_29:
[----:B------:R-:W-:Y:S05]  /*1b80*/  BSYNC.RECONVERGENT B1 ;  /* 0x0000000000017941 */ /* 0x000fea0003800200 */
.L_x_28:
[----:B------:R-:W-:Y:S05]  /*1b90*/  @!P2 BRA `(.L_x_24) ;  /* 0x000000000090a947 */ /* 0x000fea0003800000 */
[----:B------:R-:W-:Y:S01]  /*1ba0*/  ISETP.NE.AND P1, PT, R28, 0x1, PT ;  /* 0x000000011c00780c */ /* 0x000fe20003f25270 */
[----:B------:R-:W-:Y:S01]  /*1bb0*/  BSSY.RECONVERGENT B1, `(.L_x_30) ;  /* 0x0000017000017945 */ /* 0x000fe20003800200 */
[----:B------:R-:W-:-:S04]  /*1bc0*/  LOP3.LUT R4, R4, 0x1, RZ, 0xc0, !PT ;  /* 0x0000000104047812 */ /* 0x000fc800078ec0ff */
[----:B------:R-:W-:-:S07]  /*1bd0*/  ISETP.NE.U32.AND P2, PT, R4, 0x1, PT ;  /* 0x000000010400780c */ /* 0x000fce0003f45070 */
[----:B------:R-:W-:Y:S06]  /*1be0*/  @!P1 BRA `(.L_x_31) ;  /* 0x00000000004c9947 */ /* 0x000fec0003800000 */
[C---:B------:R-:W-:Y:S01]  /*1bf0*/  LEA R4, R6.reuse, R2, 0x3 ;  /* 0x0000000206047211 */ /* 0x040fe200078e18ff */
[C---:B------:R-:W-:Y:S02]  /*1c00*/  IMAD R16, R6.reuse, 0x8, R3 ;  /* 0x0000000806107824 */ /* 0x040fe400078e0203 */
[----:B------:R-:W-:Y:S02]  /*1c10*/  VIADD R6, R6, 0x2 ;  /* 0x0000000206067836 */ /* 0x000fe40000000000 */
[----:B-1----:R-:W-:Y:S04]  /*1c20*/  LDS.64 R8, [R4] ;  /* 0x0000000004087984 */ /* 0x002fe80000000a00 */
[----:B------:R-:W0:Y:S04]  /*1c30*/  LDS.64 R10, [R16] ;  /* 0x00000000100a7984 */ /* 0x000e280000000a00 */
[----:B------:R-:W-:Y:S04]  /*1c40*/  LDS.64 R12, [R4+0x8] ;  /* 0x00000800040c7984 */ /* 0x000fe80000000a00 */
[----:B------:R-:W1:Y:S01]  /*1c50*/  LDS.64 R14, [R16+0x8] ;  /* 0x00000800100e7984 */ /* 0x000e620000000a00 */
        /* <DEDUP_REMOVED lines=9> */
[----:B------:R-:W-:-:S03]  /*1cf0*/  FFMA R10, R13, R14, -R10 ;  /* 0x0000000e0d0a7223 */ /* 0x000fc6000000080a */
[----:B------:R-:W-:Y:S01]  /*1d00*/  FADD R7, R7, R12 ;  /* 0x0000000c07077221 */ /* 0x000fe20000000000 */
[----:B------:R-:W-:-:S07]  /*1d10*/  FADD R24, R9, R10 ;  /* 0x0000000a09187221 */ /* 0x000fce0000000000 */
.L_x_31:
[----:B------:R-:W-:Y:S05]  /*1d20*/  BSYNC.RECONVERGENT B1 ;  /* 0x0000000000017941 */ /* 0x000fea0003800200 */
.L_x_30:
[----:B------:R-:W-:Y:S05]  /*1d30*/  @P2 BRA `(.L_x_24) ;  /* 0x0000000000282947 */ /* 0x000fea0003800000 */
[C---:B------:R-:W-:Y:S01]  /*1d40*/  LEA R4, R6.reuse, R2, 0x3 ;  /* 0x0000000206047211 */ /* 0x040fe200078e18ff */
[----:B------:R-:W-:-:S04]  /*1d50*/  IMAD R6, R6, 0x8, R3 ;  /* 0x0000000806067824 */ /* 0x000fc800078e0203 */
[----:B-1----:R-:W-:Y:S04]  /*1d60*/  LDS.64 R8, [R4] ;  /* 0x0000000004087984 */ /* 0x002fe80000000a00 */
[----:B------:R-:W0:Y:S02]  /*1d70*/  LDS.64 R10, [R6] ;  /* 0x00000000060a7984 */ /* 0x000e240000000a00 */
[-C--:B0-----:R-:W-:Y:S01]  /*1d80*/  FMUL R13, R9, R11.reuse ;  /* 0x0000000b090d7220 */ /* 0x081fe20000400000 */
[----:B------:R-:W-:-:S03]  /*1d90*/  FMUL R12, R8, R11 ;  /* 0x0000000b080c7220 */ /* 0x000fc60000400000 */
[-C--:B------:R-:W-:Y:S01]  /*1da0*/  FFMA R8, R8, R10.reuse, R13 ;  /* 0x0000000a08087223 */ /* 0x080fe2000000000d */
[----:B------:R-:W-:-:S03]  /*1db0*/  FFMA R9, R9, R10, -R12 ;  /* 0x0000000a09097223 */ /* 0x000fc6000000080c */
[----:B------:R-:W-:Y:S01]  /*1dc0*/  FADD R7, R7, R8 ;  /* 0x0000000807077221 */ /* 0x000fe20000000000 */
[----:B------:R-:W-:-:S07]  /*1dd0*/  FADD R24, R24, R9 ;  /* 0x0000000918187221 */ /* 0x000fce0000000000 */
.L_x_24:
[----:B------:R-:W-:Y:S05]  /*1de0*/  BSYNC.RECONVERGENT B0 ;  /* 0x0000000000007941 */ /* 0x000fea0003800200 */
.L_x_23:
[----:B------:R-:W-:Y:S02]  /*1df0*/  IMAD R5, R5, 0x8, R3 ;  /* 0x0000000805057824 */ /* 0x000fe400078e0203 */
[----:B------:R-:W-:Y:S01]  /*1e00*/  FMUL R7, R7, R7 ;  /* 0x0000000707077220 */ /* 0x000fe20000400000 */
[----:B------:R-:W-:Y:S03]  /*1e10*/  BAR.SYNC.DEFER_BLOCKING 0x0 ;  /* 0x0000000000007b1d */ /* 0x000fe60000010000 */
[----:B------:R-:W-:Y:S01]  /*1e20*/  FFMA R7, R24, R24, R7 ;  /* 0x0000001818077223 */ /* 0x000fe20000000007 */
[----:B------:R-:W-:Y:S02]  /*1e30*/  LEA R6, R0, R5, 0x3 ;  /* 0x0000000500067211 */ /* 0x000fe400078e18ff */
[----:B------:R-:W-:Y:S04]  /*1e40*/  BSSY.RECONVERGENT B0, `(.L_x_32) ;  /* 0x0000013000007945 */ /* 0x000fe80003800200 */
[----:B------:R-:W-:Y:S05]  /*1e50*/  @P0 BRA `(.L_x_33) ;  /* 0x0000000000440947 */ /* 0x000fea0003800000 */
[----:B-1----:R-:W-:Y:S01]  /*1e60*/  VIADD R8, R7, 0xf3000000 ;  /* 0xf300000007087836 */ /* 0x002fe20000000000 */
[----:B------:R0:W1:Y:S01]  /*1e70*/  MUFU.RSQ R4, R7 ;  /* 0x0000000700047308 */ /* 0x0000620000001400 */
[----:B------:R-:W-:Y:S03]  /*1e80*/  BSSY.RECONVERGENT B1, `(.L_x_34) ;  /* 0x000000b000017945 */ /* 0x000fe60003800200 */
[----:B------:R-:W-:-:S13]  /*1e90*/  ISETP.GT.U32.AND P0, PT, R8, 0x727fffff, PT ;  /* 0x727fffff0800780c */ /* 0x000fda0003f04070 */
[----:B01----:R-:W-:Y:S05]  /*1ea0*/  @!P0 BRA `(.L_x_35) ;  /* 0x0000000000108947 */ /* 0x003fea0003800000 */
[----:B------:R-:W-:-:S07]  /*1eb0*/  MOV R12, 0x1ed0 ;  /* 0x00001ed0000c7802 */ /* 0x000fce0000000f00 */
[----:B------:R-:W-:Y:S05]  /*1ec0*/  CALL.REL.NOINC `($__internal_3_$__cuda_sm20_sqrt_rn_f32_slowpath) ;  /* 0x0000001000747944 */ /* 0x000fea0003c00000 */
[----:B------:R-:W-:Y:S01]  /*1ed0*/  IMAD.MOV.U32 R8, RZ, RZ, R7 ;  /* 0x000000ffff087224 */ /* 0x000fe200078e0007 */
[----:B------:R-:W-:Y:S06]  /*1ee0*/  BRA `(.L_x_36) ;  /* 0x0000000000107947 */ /* 0x000fec0003800000 */
.L_x_35:
[----:B------:R-:W-:Y:S01]  /*1ef0*/  FMUL.FTZ R8, R7, R4 ;  /* 0x0000000407087220 */ /* 0x000fe20000410000 */
[----:B------:R-:W-:-:S03]  /*1f00*/  FMUL.FTZ R4, R4, 0.5 ;  /* 0x3f00000004047820 */ /* 0x000fc60000410000 */
[----:B------:R-:W-:-:S04]  /*1f10*/  FFMA R7, -R8, R8, R7 ;  /* 0x0000000808077223 */ /* 0x000fc80000000107 */
[----:B------:R-:W-:-:S07]  /*1f20*/  FFMA R8, R7, R4, R8 ;  /* 0x0000000407087223 */ /* 0x000fce0000000008 */
.L_x_36:
[----:B------:R-:W-:Y:S05]  /*1f30*/  BSYNC.RECONVERGENT B1 ;  /* 0x0000000000017941 */ /* 0x000fea0003800200 */
.L_x_34:
[----:B------:R-:W-:-:S05]  /*1f40*/  I2FP.F32.U32 R9, R0 ;  /* 0x0000000000097245 */ /* 0x000fca0000201000 */
[----:B------:R0:W-:Y:S04]  /*1f50*/  STS.64 [R2], R8 ;  /* 0x0000000802007388 */ /* 0x0001e80000000a00 */
[----:B------:R0:W-:Y:S02]  /*1f60*/  STS.64 [R6], R8 ;  /* 0x0000000806007388 */ /* 0x0001e40000000a00 */
.L_x_33:
[----:B------:R-:W-:Y:S05]  /*1f70*/  BSYNC.RECONVERGENT B0 ;  /* 0x0000000000007941 */ /* 0x000fea0003800200 */
.L_x_32:
[----:B------:R-:W2:Y:S01]  /*1f80*/  LDCU UR4, c[0x0][0x360] ;  /* 0x00006c00ff0477ac */ /* 0x000ea20008000800 */
[----:B------:R-:W-:Y:S01]  /*1f90*/  BAR.SYNC.DEFER_BLOCKING 0x0 ;  /* 0x0000000000007b1d */ /* 0x000fe20000010000 */
[----:B------:R-:W-:Y:S01]  /*1fa0*/  ISETP.NE.AND P1, PT, R0, RZ, PT ;  /* 0x000000ff0000720c */ /* 0x000fe20003f25270 */
[----:B--2---:R-:W-:Y:S02]  /*1fb0*/  UISETP.GE.U32.AND UP0, UPT, UR4, 0x2, UPT ;  /* 0x000000020400788c */ /* 0x004fe4000bf06070 */
[----:B------:R-:W-:-:S07]  /*1fc0*/  MOV R4, UR4 ;  /* 0x0000000400047c02 */ /* 0x000fce0008000f00 */
[----:B------:R-:W-:Y:S05]  /*1fd0*/  BRA.U !UP0, `(.L_x_37) ;  /* 0x0000000108407547 */ /* 0x000fea000b800000 */
[----:B------:R-:W-:Y:S01]  /*1fe0*/  IMAD.MOV.U32 R7, RZ, RZ, R4 ;  /* 0x000000ffff077224 */ /* 0x000fe200078e0004 */
[----:B------:R-:W2:Y:S01]  /*1ff0*/  LDCU UR4, c[0x0][0x390] ;  /* 0x00007200ff0477ac */ /* 0x000ea20008000800 */
[----:B------:R-:W-:-:S05]  /*2000*/  NOP ;  /* 0x0000000000007918 */ /* 0x000fca0000000000 */
.L_x_38:
[----:B------:R-:W-:-:S05]  /*2010*/  SHF.R.U32.HI R13, RZ, 0x1, R7 ;  /* 0x00000001ff0d7819 */ /* 0x000fca0000011607 */
[----:B01----:R-:W-:-:S05]  /*2020*/  IMAD.IADD R8, R13, 0x1, R0 ;  /* 0x000000010d087824 */ /* 0x003fca00078e0200 */
[----:B--2---:R-:W-:-:S04]  /*2030*/  ISETP.GE.U32.AND P0, PT, R8, UR4, PT ;  /* 0x0000000408007c0c */ /* 0x004fc8000bf06070 */
[----:B------:R-:W-:-:S13]  /*2040*/  ISETP.GT.U32.OR P0, PT, R0, R13, P0 ;  /* 0x0000000d0000720c */ /* 0x000fda0000704470 */
[----:B------:R-:W-:Y:S01]  /*2050*/  @!P0 LEA R9, R13, R2, 0x3 ;  /* 0x000000020d098211 */ /* 0x000fe200078e18ff */
[----:B------:R-:W-:Y:S05]  /*2060*/  @!P0 LDS R8, [R2] ;  /* 0x0000000002088984 */ /* 0x000fea0000000800 */
[----:B------:R-:W0:Y:S02]  /*2070*/  @!P0 LDS R9, [R9] ;  /* 0x0000000009098984 */ /* 0x000e240000000800 */
[----:B0-----:R-:W-:-:S05]  /*2080*/  @!P0 FMNMX R11, R8, R9, !PT ;  /* 0x00000009080b8209 */ /* 0x001fca0007800000 */
[----:B------:R3:W-:Y:S01]  /*2090*/  @!P0 STS [R2], R11 ;  /* 0x0000000b02008388 */ /* 0x0007e20000000800 */
[----:B------:R-:W-:Y:S01]  /*20a0*/  BAR.SYNC.DEFER_BLOCKING 0x0 ;  /* 0x0000000000007b1d */ /* 0x000fe20000010000 */
[----:B------:R-:W-:Y:S01]  /*20b0*/  ISETP.GT.U32.AND P0, PT, R7, 0x3, PT ;  /* 0x000000030700780c */ /* 0x000fe20003f04070 */
[----:B------:R-:W-:-:S12]  /*20c0*/  IMAD.MOV.U32 R7, RZ, RZ, R13 ;  /* 0x000000ffff077224 */ /* 0x000fd800078e000d */
[----:B---3--:R-:W-:Y:S05]  /*20d0*/  @P0 BRA `(.L_x_38) ;  /* 0xfffffffc00cc0947 */ /* 0x008fea000383ffff */
.L_x_37:
[----:B------:R-:W-:Y:S01]  /*20e0*/  BAR.SYNC.DEFER_BLOCKING 0x0 ;  /* 0x0000000000007b1d */ /* 0x000fe20000010000 */
[----:B------:R-:W-:Y:S02]  /*20f0*/  ISETP.GE.U32.AND P0, PT, R4, 0x2, PT ;  /* 0x000000020400780c */ /* 0x000fe40003f06070 */
[----:B------:R-:W-:-:S03]  /*2100*/  ISETP.NE.AND P2, PT, R0, RZ, PT ;  /* 0x000000ff0000720c */ /* 0x000fc60003f45270 */
[----:B01----:R-:W0:Y:S02]  /*2110*/  @!P1 LDS R2, [R3+0x4] ;  /* 0x0000040003029984 */ /* 0x003e240000000800 */
[----:B0-----:R-:W0:Y:S02]  /*2120*/  @!P1 F2I.TRUNC.NTZ R2, R2 ;  /* 0x0000000200029305 */ /* 0x001e24000020f100 */
[----:B0-----:R-:W-:-:S05]  /*2130*/  @!P1 IMAD R7, R2, 0x8, R5 ;  /* 0x0000000802079824 */ /* 0x001fca00078e0205 */
[----:B------:R0:W-:Y:S01]  /*2140*/  @!P1 STS [R7], RZ ;  /* 0x000000ff07009388 */ /* 0x0001e20000000800 */
[----:B------:R-:W-:Y:S06]  /*2150*/  BAR.SYNC.DEFER_BLOCKING 0x0 ;  /* 0x0000000000007b1d */ /* 0x000fec0000010000 */
[----:B------:R-:W-:Y:S05]  /*2160*/  @!P0 BRA `(.L_x_39) ;  /* 0x00000000003c8947 */ /* 0x000fea0003800000 */
[----:B------:R-:W1:Y:S01]  /*2170*/  LDCU UR4, c[0x0][0x390] ;  /* 0x00007200ff0477ac */ /* 0x000e620008000800 */
[----:B------:R-:W-:Y:S01]  /*2180*/  NOP ;  /* 0x0000000000007918 */ /* 0x000fe20000000000 */
.L_x_40:
[----:B------:R-:W-:-:S04]  /*2190*/  SHF.R.U32.HI R9, RZ, 0x1, R4 ;  /* 0x00000001ff097819 */ /* 0x000fc80000011604 */
[----:B------:R-:W-:-:S04]  /*21a0*/  IADD3 R2, PT, PT, R9, R0, RZ ;  /* 0x0000000009027210 */ /* 0x000fc80007ffe0ff */
[----:B-1----:R-:W-:-:S04]  /*21b0*/  ISETP.GE.U32.AND P0, PT, R2, UR4, PT ;  /* 0x0000000402007c0c */ /* 0x002fc8000bf06070 */
[----:B------:R-:W-:-:S13]  /*21c0*/  ISETP.GT.U32.OR P0, PT, R0, R9, P0 ;  /* 0x000000090000720c */ /* 0x000fda0000704470 */
[----:B------:R-:W-:Y:S01]  /*21d0*/  @!P0 IMAD R2, R9, 0x8, R6 ;  /* 0x0000000809028824 */ /* 0x000fe200078e0206 */
[----:B0-----:R-:W-:Y:S05]  /*21e0*/  @!P0 LDS R7, [R6] ;  /* 0x0000000006078984 */ /* 0x001fea0000000800 */
[----:B------:R-:W0:Y:S02]  /*21f0*/  @!P0 LDS R2, [R2] ;  /* 0x0000000002028984 */ /* 0x000e240000000800 */
[----:B0-----:R-:W-:-:S05]  /*2200*/  @!P0 FADD R7, R2, R7 ;  /* 0x0000000702078221 */ /* 0x001fca0000000000 */
[----:B------:R2:W-:Y:S01]  /*2210*/  @!P0 STS [R6], R7 ;  /* 0x0000000706008388 */ /* 0x0005e20000000800 */
[----:B------:R-:W-:Y:S01]  /*2220*/  BAR.SYNC.DEFER_BLOCKING 0x0 ;  /* 0x0000000000007b1d */ /* 0x000fe20000010000 */
[----:B------:R-:W-:Y:S01]  /*2230*/  ISETP.GT.U32.AND P0, PT, R4, 0x3, PT ;  /* 0x000000030400780c */ /* 0x000fe20003f04070 */
[----:B------:R-:W-:-:S12]  /*2240*/  IMAD.MOV.U32 R4, RZ, RZ, R9 ;  /* 0x000000ffff047224 */ /* 0x000fd800078e0009 */
[----:B--2---:R-:W-:Y:S05]  /*2250*/  @P0 BRA `(.L_x_40) ;  /* 0xfffffffc00cc0947 */ /* 0x004fea000383ffff */
.L_x_39:
[----:B------:R-:W-:Y:S06]  /*2260*/  BAR.SYNC.DEFER_BLOCKING 0x0 ;  /* 0x0000000000007b1d */ /* 0x000fec0000010000 */
[----:B------:R-:W-:Y:S05]  /*2270*/  @P2 EXIT ;  /* 0x000000000000294d */ /* 0x000fea0003800000 */
[----:B------:R-:W-:Y:S01]  /*2280*/  LDS R3, [R3] ;  /* 0x0000000003037984 */ /* 0x000fe20000000800 */
[----:B0-----:R-:W0:Y:S03]  /*2290*/  LDC.64 R6, c[0x0][0x380] ;  /* 0x0000e000ff067b82 */ /* 0x001e260000000a00 */
[----:B------:R-:W1:Y:S01]  /*22a0*/  LDS R0, [R5] ;  /* 0x0000000005007984 */ /* 0x000e620000000800 */
[----:B------:R-:W0:Y:S02]  /*22b0*/  S2R R11, SR_CTAID.X ;  /* 0x00000000000b7919 */ /* 0x000e240000002500 */
[----:B0-----:R-:W-:-:S04]  /*22c0*/  IMAD.WIDE.U32 R6, R11, 0x4, R6 ;  /* 0x000000040b067825 */ /* 0x001fc800078e0006 */
[----:B-1----:R-:W-:-:S05]  /*22d0*/  FADD R9, R3, -R0 ;  /* 0x8000000003097221 */ /* 0x002fca0000000000 */
[----:B------:R-:W-:Y:S01]  /*22e0*/  STG.E desc[UR10][R6.64], R9 ;  /* 0x0000000906007986 */ /* 0x000fe2000c10190a */
[----:B------:R-:W-:Y:S05]  /*22f0*/  EXIT ;  /* 0x000000000000794d */ /* 0x000fea0003800000 */
        .weak           $__internal_0_$__cuda_sm20_div_rn_f64_full
        .type           $__internal_0_$__cuda_sm20_div_rn_f64_full,@function
        .size           $__internal_0_$__cuda_sm20_div_rn_f64_full,($__internal_1_$__cuda_sm20_div_u64 - $__internal_0_$__cuda_sm20_div_rn_f64_full)
$__internal_0_$__cuda_sm20_div_rn_f64_full:
[C---:B------:R-:W-:Y:S01]  /*2300*/  FSETP.GEU.AND P0, PT, |R7|.reuse, 1.469367938527859385e-39, PT ;  /* 0x001000000700780b */ /* 0x040fe20003f0e200 */
[----:B------:R-:W-:Y:S01]  /*2310*/  IMAD.MOV.U32 R16, RZ, RZ, 0x1 ;  /* 0x00000001ff107424 */ /* 0x000fe200078e00ff */
[----:B------:R-:W-:Y:S01]  /*2320*/  LOP3.LUT R2, R7, 0x800fffff, RZ, 0xc0, !PT ;  /* 0x800fffff07027812 */ /* 0x000fe200078ec0ff */
[----:B------:R-:W-:Y:S01]  /*2330*/  BSSY.RECONVERGENT B2, `(.L_x_41) ;  /* 0x0000054000027945 */ /* 0x000fe20003800200 */
[C---:B------:R-:W-:Y:S02]  /*2340*/  FSETP.GEU.AND P2, PT, |R5|.reuse, 1.469367938527859385e-39, PT ;  /* 0x001000000500780b */ /* 0x040fe40003f4e200 */
[----:B------:R-:W-:Y:S02]  /*2350*/  LOP3.LUT R3, R2, 0x3ff00000, RZ, 0xfc, !PT ;  /* 0x3ff0000002037812 */ /* 0x000fe400078efcff */
[----:B------:R-:W-:Y:S02]  /*2360*/  MOV R2, R6 ;  /* 0x0000000600027202 */ /* 0x000fe40000000f00 */
[----:B------:R-:W-:-:S02]  /*2370*/  LOP3.LUT R13, R5, 0x7ff00000, RZ, 0xc0, !PT ;  /* 0x7ff00000050d7812 */ /* 0x000fc400078ec0ff */
[----:B------:R-:W-:Y:S01]  /*2380*/  LOP3.LUT R24, R7, 0x7ff00000, RZ, 0xc0, !PT ;  /* 0x7ff0000007187812 */ /* 0x000fe200078ec0ff */
[----:B------:R-:W-:-:S03]  /*2390*/  @!P0 DMUL R2, R6, 8.98846567431157953865e+307 ;  /* 0x7fe0000006028828 */ /* 0x000fc60000000000 */
[----:B------:R-:W-:Y:S01]  /*23a0*/  ISETP.GE.U32.AND P1, PT, R13, R24, PT ;  /* 0x000000180d00720c */ /* 0x000fe20003f26070 */
[----:B------:R-:W-:Y:S01]  /*23b0*/  @!P2 IMAD.MOV.U32 R20, RZ, RZ, RZ ;  /* 0x000000ffff14a224 */ /* 0x000fe200078e00ff */
[----:B------:R-:W-:Y:S01]  /*23c0*/  @!P2 LOP3.LUT R8, R7, 0x7ff00000, RZ, 0xc0, !PT ;  /* 0x7ff000000708a812 */ /* 0x000fe200078ec0ff */
[----:B------:R-:W0:Y:S03]  /*23d0*/  MUFU.RCP64H R17, R3 ;  /* 0x0000000300117308 */ /* 0x000e260000001800 */
[----:B------:R-:W-:Y:S01]  /*23e0*/  @!P2 ISETP.GE.U32.AND P3, PT, R13, R8, PT ;  /* 0x000000080d00a20c */ /* 0x000fe20003f66070 */
[----:B------:R-:W-:Y:S01]  /*23f0*/  IMAD.MOV.U32 R8, RZ, RZ, 0x1ca00000 ;  /* 0x1ca00000ff087424 */ /* 0x000fe200078e00ff */
[----:B------:R-:W-:-:S04]  /*2400*/  @!P0 LOP3.LUT R24, R3, 0x7ff00000, RZ, 0xc0, !PT ;  /* 0x7ff0000003188812 */ /* 0x000fc800078ec0ff */
[----:B------:R-:W-:-:S04]  /*2410*/  @!P2 SEL R15, R8, 0x63400000, !P3 ;  /* 0x63400000080fa807 */ /* 0x000fc80005800000 */
[----:B------:R-:W-:Y:S01]  /*2420*/  @!P2 LOP3.LUT R15, R15, 0x80000000, R5, 0xf8, !PT ;  /* 0x800000000f0fa812 */ /* 0x000fe200078ef805 */
[----:B0-----:R-:W-:-:S03]  /*2430*/  DFMA R10, R16, -R2, 1 ;  /* 0x3ff00000100a742b */ /* 0x001fc60000000802 */
[----:B------:R-:W-:Y:S01]  /*2440*/  @!P2 LOP3.LUT R21, R15, 0x100000, RZ, 0xfc, !PT ;  /* 0x001000000f15a812 */ /* 0x000fe200078efcff */
[----:B------:R-:W-:-:S04]  /*2450*/  IMAD.MOV.U32 R15, RZ, RZ, R13 ;  /* 0x000000ffff0f7224 */ /* 0x000fc800078e000d */
[----:B------:R-:W-:-:S08]  /*2460*/  DFMA R10, R10, R10, R10 ;  /* 0x0000000a0a0a722b */ /* 0x000fd0000000000a */
[----:B------:R-:W-:Y:S01]  /*2470*/  DFMA R16, R16, R10, R16 ;  /* 0x0000000a1010722b */ /* 0x000fe20000000010 */
[----:B------:R-:W-:Y:S02]  /*2480*/  SEL R11, R8, 0x63400000, !P1 ;  /* 0x63400000080b7807 */ /* 0x000fe40004800000 */
[----:B------:R-:W-:Y:S02]  /*2490*/  MOV R10, R4 ;  /* 0x00000004000a7202 */ /* 0x000fe40000000f00 */
[----:B------:R-:W-:-:S03]  /*24a0*/  LOP3.LUT R11, R11, 0x800fffff, R5, 0xf8, !PT ;  /* 0x800fffff0b0b7812 */ /* 0x000fc600078ef805 */
[----:B------:R-:W-:-:S03]  /*24b0*/  DFMA R18, R16, -R2, 1 ;  /* 0x3ff000001012742b */ /* 0x000fc60000000802 */
[----:B------:R-:W-:-:S05]  /*24c0*/  @!P2 DFMA R10, R10, 2, -R20 ;  /* 0x400000000a0aa82b */ /* 0x000fca0000000814 */
[----:B------:R-:W-:-:S05]  /*24d0*/  DFMA R18, R16, R18, R16 ;  /* 0x000000121012722b */ /* 0x000fca0000000010 */
[----:B------:R-:W-:-:S03]  /*24e0*/  @!P2 LOP3.LUT R15, R11, 0x7ff00000, RZ, 0xc0, !PT ;  /* 0x7ff000000b0fa812 */ /* 0x000fc600078ec0ff */
[----:B------:R-:W-:Y:S01]  /*24f0*/  DMUL R16, R18, R10 ;  /* 0x0000000a12107228 */ /* 0x000fe20000000000 */
[----:B------:R-:W-:-:S04]  /*2500*/  IADD3 R23, PT, PT, R15, -0x1, RZ ;  /* 0xffffffff0f177810 */ /* 0x000fc80007ffe0ff */
[----:B------:R-:W-:Y:S01]  /*2510*/  ISETP.GT.U32.AND P0, PT, R23, 0x7feffffe, PT ;  /* 0x7feffffe1700780c */ /* 0x000fe20003f04070 */
[----:B------:R-:W-:Y:S02]  /*2520*/  VIADD R23, R24, 0xffffffff ;  /* 0xffffffff18177836 */ /* 0x000fe40000000000 */
[----:B------:R-:W-:-:S03]  /*2530*/  DFMA R20, R16, -R2, R10 ;  /* 0x800000021014722b */ /* 0x000fc6000000000a */
[----:B------:R-:W-:-:S05]  /*2540*/  ISETP.GT.U32.OR P0, PT, R23, 0x7feffffe, P0 ;  /* 0x7feffffe1700780c */ /* 0x000fca0000704470 */
[----:B------:R-:W-:-:S08]  /*2550*/  DFMA R20, R18, R20, R16 ;  /* 0x000000141214722b */ /* 0x000fd00000000010 */
[----:B------:R-:W-:Y:S05]  /*2560*/  @P0 BRA `(.L_x_42) ;  /* 0x00000000006c0947 */ /* 0x000fea0003800000 */
[----:B------:R-:W-:Y:S01]  /*2570*/  LOP3.LUT R16, R7, 0x7ff00000, RZ, 0xc0, !PT ;  /* 0x7ff0000007107812 */ /* 0x000fe200078ec0ff */
[----:B------:R-:W-:-:S03]  /*2580*/  IMAD.MOV.U32 R18, RZ, RZ, RZ ;  /* 0x000000ffff127224 */ /* 0x000fc600078e00ff */
[CC--:B------:R-:W-:Y:S02]  /*2590*/  VIADDMNMX R4, R13.reuse, -R16.reuse, 0xb9600000, !PT ;  /* 0xb96000000d047446 */ /* 0x0c0fe40007800910 */
[----:B------:R-:W-:Y:S02]  /*25a0*/  ISETP.GE.U32.AND P0, PT, R13, R16, PT ;  /* 0x000000100d00720c */ /* 0x000fe40003f06070 */
[----:B------:R-:W-:Y:S02]  /*25b0*/  VIMNMX R4, PT, PT, R4, 0x46a00000, PT ;  /* 0x46a0000004047848 */ /* 0x000fe40003fe0100 */
[----:B------:R-:W-:-:S05]  /*25c0*/  SEL R5, R8, 0x63400000, !P0 ;  /* 0x6340000008057807 */ /* 0x000fca0004000000 */
[----:B------:R-:W-:-:S05]  /*25d0*/  IMAD.IADD R4, R4, 0x1, -R5 ;  /* 0x0000000104047824 */ /* 0x000fca00078e0a05 */
[----:B------:R-:W-:-:S06]  /*25e0*/  IADD3 R19, PT, PT, R4, 0x7fe00000, RZ ;  /* 0x7fe0000004137810 */ /* 0x000fcc0007ffe0ff */
[----:B------:R-:W-:-:S10]  /*25f0*/  DMUL R16, R20, R18 ;  /* 0x0000001214107228 */ /* 0x000fd40000000000 */
[----:B------:R-:W-:-:S13]  /*2600*/  FSETP.GTU.AND P0, PT, |R17|, 1.469367938527859385e-39, PT ;  /* 0x001000001100780b */ /* 0x000fda0003f0c200 */
[----:B------:R-:W-:Y:S05]  /*2610*/  @P0 BRA `(.L_x_43) ;  /* 0x0000000000940947 */ /* 0x000fea0003800000 */
[----:B------:R-:W-:Y:S01]  /*2620*/  DFMA R2, R20, -R2, R10 ;  /* 0x800000021402722b */ /* 0x000fe2000000000a */
[----:B------:R-:W-:-:S09]  /*2630*/  IMAD.MOV.U32 R18, RZ, RZ, RZ ;  /* 0x000000ffff127224 */ /* 0x000fd200078e00ff */
[C---:B------:R-:W-:Y:S02]  /*2640*/  FSETP.NEU.AND P0, PT, R3.reuse, RZ, PT ;  /* 0x000000ff0300720b */ /* 0x040fe40003f0d000 */
[----:B------:R-:W-:-:S04]  /*2650*/  LOP3.LUT R5, R3, 0x80000000, R7, 0x48, !PT ;  /* 0x8000000003057812 */ /* 0x000fc800078e4807 */
[----:B------:R-:W-:-:S07]  /*2660*/  LOP3.LUT R19, R5, R19, RZ, 0xfc, !PT ;  /* 0x0000001305137212 */ /* 0x000fce00078efcff */
[----:B------:R-:W-:Y:S05]  /*2670*/  @!P0 BRA `(.L_x_43) ;  /* 0x00000000007c8947 */ /* 0x000fea0003800000 */
[----:B------:R-:W-:Y:S01]  /*2680*/  IADD3 R3, PT, PT, -R4, RZ, RZ ;  /* 0x000000ff04037210 */ /* 0x000fe20007ffe1ff */
[----:B------:R-:W-:Y:S01]  /*2690*/  IMAD.MOV.U32 R2, RZ, RZ, RZ ;  /* 0x000000ffff027224 */ /* 0x000fe200078e00ff */
[----:B------:R-:W-:-:S05]  /*26a0*/  DMUL.RP R18, R20, R18 ;  /* 0x0000001214127228 */ /* 0x000fca0000008000 */
[----:B------:R-:W-:-:S05]  /*26b0*/  DFMA R2, R16, -R2, R20 ;  /* 0x800000021002722b */ /* 0x000fca0000000014 */
[----:B------:R-:W-:Y:S02]  /*26c0*/  LOP3.LUT R5, R19, R5, RZ, 0x3c, !PT ;  /* 0x0000000513057212 */ /* 0x000fe400078e3cff */
[----:B------:R-:W-:-:S04]  /*26d0*/  IADD3 R2, PT, PT, -R4, -0x43300000, RZ ;  /* 0xbcd0000004027810 */ /* 0x000fc80007ffe1ff */
[----:B------:R-:W-:-:S04]  /*26e0*/  FSETP.NEU.AND P0, PT, |R3|, R2, PT ;  /* 0x000000020300720b */ /* 0x000fc80003f0d200 */
[----:B------:R-:W-:Y:S02]  /*26f0*/  FSEL R16, R18, R16, !P0 ;  /* 0x0000001012107208 */ /* 0x000fe40004000000 */
[----:B------:R-:W-:Y:S01]  /*2700*/  FSEL R17, R5, R17, !P0 ;  /* 0x0000001105117208 */ /* 0x000fe20004000000 */
[----:B------:R-:W-:Y:S06]  /*2710*/  BRA `(.L_x_43) ;  /* 0x0000000000547947 */ /* 0x000fec0003800000 */
.L_x_42:
[----:B------:R-:W-:-:S14]  /*2720*/  DSETP.NAN.AND P0, PT, R4, R4, PT ;  /* 0x000000040400722a */ /* 0x000fdc0003f08000 */
[----:B------:R-:W-:Y:S05]  /*2730*/  @P0 BRA `(.L_x_44) ;  /* 0x0000000000440947 */ /* 0x000fea0003800000 */
[----:B------:R-:W-:-:S14]  /*2740*/  DSETP.NAN.AND P0, PT, R6, R6, PT ;  /* 0x000000060600722a */ /* 0x000fdc0003f08000 */
[----:B------:R-:W-:Y:S05]  /*2750*/  @P0 BRA `(.L_x_45) ;  /* 0x0000000000300947 */ /* 0x000fea0003800000 */
[----:B------:R-:W-:Y:S01]  /*2760*/  ISETP.NE.AND P0, PT, R15, R24, PT ;  /* 0x000000180f00720c */ /* 0x000fe20003f05270 */
[----:B------:R-:W-:Y:S01]  /*2770*/  IMAD.MOV.U32 R16, RZ, RZ, 0x0 ;  /* 0x00000000ff107424 */ /* 0x000fe200078e00ff */
[----:B------:R-:W-:-:S11]  /*2780*/  MOV R17, 0xfff80000 ;  /* 0xfff8000000117802 */ /* 0x000fd60000000f00 */
[----:B------:R-:W-:Y:S05]  /*2790*/  @!P0 BRA `(.L_x_43) ;  /* 0x0000000000348947 */ /* 0x000fea0003800000 */
[----:B------:R-:W-:Y:S02]  /*27a0*/  ISETP.NE.AND P0, PT, R15, 0x7ff00000, PT ;  /* 0x7ff000000f00780c */ /* 0x000fe40003f05270 */
[----:B------:R-:W-:Y:S02]  /*27b0*/  LOP3.LUT R17, R5, 0x80000000, R7, 0x48, !PT ;  /* 0x8000000005117812 */ /* 0x000fe400078e4807 */
[----:B------:R-:W-:-:S13]  /*27c0*/  ISETP.EQ.OR P0, PT, R24, RZ, !P0 ;  /* 0x000000ff1800720c */ /* 0x000fda0004702670 */
[----:B------:R-:W-:Y:S01]  /*27d0*/  @P0 LOP3.LUT R2, R17, 0x7ff00000, RZ, 0xfc, !PT ;  /* 0x7ff0000011020812 */ /* 0x000fe200078efcff */
[----:B------:R-:W-:Y:S02]  /*27e0*/  @!P0 IMAD.MOV.U32 R16, RZ, RZ, RZ ;  /* 0x000000ffff108224 */ /* 0x000fe400078e00ff */
[----:B------:R-:W-:Y:S01]  /*27f0*/  @P0 IMAD.MOV.U32 R16, RZ, RZ, RZ ;  /* 0x000000ffff100224 */ /* 0x000fe200078e00ff */
[----:B------:R-:W-:Y:S01]  /*2800*/  @P0 MOV R17, R2 ;  /* 0x0000000200110202 */ /* 0x000fe20000000f00 */
[----:B------:R-:W-:Y:S06]  /*2810*/  BRA `(.L_x_43) ;  /* 0x0000000000147947 */ /* 0x000fec0003800000 */
.L_x_45:
[----:B------:R-:W-:Y:S01]  /*2820*/  LOP3.LUT R17, R7, 0x80000, RZ, 0xfc, !PT ;  /* 0x0008000007117812 */ /* 0x000fe200078efcff */
[----:B------:R-:W-:Y:S01]  /*2830*/  IMAD.MOV.U32 R16, RZ, RZ, R6 ;  /* 0x000000ffff107224 */ /* 0x000fe200078e0006 */
[----:B------:R-:W-:Y:S06]  /*2840*/  BRA `(.L_x_43) ;  /* 0x0000000000087947 */ /* 0x000fec0003800000 */
.L_x_44:
[----:B------:R-:W-:Y:S01]  /*2850*/  LOP3.LUT R17, R5, 0x80000, RZ, 0xfc, !PT ;  /* 0x0008000005117812 */ /* 0x000fe200078efcff */
[----:B------:R-:W-:-:S07]  /*2860*/  IMAD.MOV.U32 R16, RZ, RZ, R4 ;  /* 0x000000ffff107224 */ /* 0x000fce00078e0004 */
.L_x_43:
[----:B------:R-:W-:Y:S05]  /*2870*/  BSYNC.RECONVERGENT B2 ;  /* 0x0000000000027941 */ /* 0x000fea0003800200 */
.L_x_41:
[----:B------:R-:W-:Y:S01]  /*2880*/  IMAD.MOV.U32 R23, RZ, RZ, 0x0 ;  /* 0x00000000ff177424 */ /* 0x000fe200078e00ff */
[----:B------:R-:W-:Y:S01]  /*2890*/  MOV R2, R16 ;  /* 0x0000001000027202 */ /* 0x000fe20000000f00 */
[----:B------:R-:W-:Y:S02]  /*28a0*/  IMAD.MOV.U32 R3, RZ, RZ, R17 ;  /* 0x000000ffff037224 */ /* 0x000fe400078e0011 */
[----:B------:R-:W-:Y:S05]  /*28b0*/  RET.REL.NODEC R22 `(_Z14kernel_dopplerPfmjj) ;  /* 0xffffffd416d07950 */ /* 0x000fea0003c3ffff */
        .weak           $__internal_1_$__cuda_sm20_div_u64
        .type           $__internal_1_$__cuda_sm20_div_u64,@function
        .size           $__internal_1_$__cuda_sm20_div_u64,($__internal_2_$__cuda_sm20_rem_u64 - $__internal_1_$__cuda_sm20_div_u64)
$__internal_1_$__cuda_sm20_div_u64:
[----:B------:R-:W0:Y:S01]  /*28c0*/  LDCU UR4, c[0x0][0x394] ;  /* 0x00007280ff0477ac */ /* 0x000e220008000800 */
[----:B------:R-:W-:Y:S02]  /*28d0*/  UMOV UR5, URZ ;  /* 0x000000ff00057c82 */ /* 0x000fe40008000000 */
[----:B0-----:R-:W0:Y:S08]  /*28e0*/  I2F.U64.RP R12, UR4 ;  /* 0x00000004000c7d12 */ /* 0x001e300008309000 */
[----:B0-----:R-:W0:Y:S02]  /*28f0*/  MUFU.RCP R12, R12 ;  /* 0x0000000c000c7308 */ /* 0x001e240000001000 */
[----:B0-----:R-:W-:-:S06]  /*2900*/  IADD3 R8, PT, PT, R12, 0x1ffffffe, RZ ;  /* 0x1ffffffe0c087810 */ /* 0x001fcc0007ffe0ff */
[----:B------:R-:W0:Y:S02]  /*2910*/  F2I.U64.TRUNC R8, R8 ;  /* 0x0000000800087311 */ /* 0x000e24000020d800 */
[----:B0-----:R-:W-:-:S04]  /*2920*/  IMAD.WIDE.U32 R10, R8, UR4, RZ ;  /* 0x00000004080a7c25 */ /* 0x001fc8000f8e00ff */
[----:B------:R-:W-:Y:S01]  /*2930*/  IMAD R11, R9, UR4, R11 ;  /* 0x00000004090b7c24 */ /* 0x000fe2000f8e020b */
[----:B------:R-:W-:-:S05]  /*2940*/  IADD3 R13, P0, PT, RZ, -R10, RZ ;  /* 0x8000000aff0d7210 */ /* 0x000fca0007f1e0ff */
[----:B------:R-:W-:-:S04]  /*2950*/  IMAD.HI.U32 R10, R8, R13, RZ ;  /* 0x0000000d080a7227 */ /* 0x000fc800078e00ff */
[----:B------:R-:W-:Y:S02]  /*2960*/  IMAD.X R15, RZ, RZ, ~R11, P0 ;  /* 0x000000ffff0f7224 */ /* 0x000fe400000e0e0b */
[----:B------:R-:W-:Y:S02]  /*2970*/  IMAD.MOV.U32 R11, RZ, RZ, R8 ;  /* 0x000000ffff0b7224 */ /* 0x000fe400078e0008 */
[-C--:B------:R-:W-:Y:S02]  /*2980*/  IMAD R17, R9, R15.reuse, RZ ;  /* 0x0000000f09117224 */ /* 0x080fe400078e02ff */
[----:B------:R-:W-:-:S04]  /*2990*/  IMAD.WIDE.U32 R10, P0, R8, R15, R10 ;  /* 0x0000000f080a7225 */ /* 0x000fc8000780000a */
[----:B------:R-:W-:-:S04]  /*29a0*/  IMAD.HI.U32 R15, R9, R15, RZ ;  /* 0x0000000f090f7227 */ /* 0x000fc800078e00ff */
[----:B------:R-:W-:-:S05]  /*29b0*/  IMAD.HI.U32 R10, P1, R9, R13, R10 ;  /* 0x0000000d090a7227 */ /* 0x000fca000782000a */
[----:B------:R-:W-:Y:S02]  /*29c0*/  IADD3 R11, P2, PT, R17, R10, RZ ;  /* 0x0000000a110b7210 */ /* 0x000fe40007f5e0ff */
[----:B------:R-:W-:-:S03]  /*29d0*/  IADD3.X R10, PT, PT, R15, R9, RZ, P0, !PT ;  /* 0x000000090f0a7210 */ /* 0x000fc600007fe4ff */
[----:B------:R-:W-:Y:S01]  /*29e0*/  IMAD.WIDE.U32 R8, R11, UR4, RZ ;  /* 0x000000040b087c25 */ /* 0x000fe2000f8e00ff */
[----:B------:R-:W-:Y:S02]  /*29f0*/  IADD3.X R13, PT, PT, RZ, RZ, R10, P2, P1 ;  /* 0x000000ffff0d7210 */ /* 0x000fe400017e240a */
[----:B------:R-:W-:-:S03]  /*2a00*/  IADD3 R15, P0, PT, RZ, -R8, RZ ;  /* 0x80000008ff0f7210 */ /* 0x000fc60007f1e0ff */
[----:B------:R-:W-:Y:S02]  /*2a10*/  IMAD R8, R13, UR4, R9 ;  /* 0x000000040d087c24 */ /* 0x000fe4000f8e0209 */
[----:B------:R-:W-:Y:S02]  /*2a20*/  HFMA2 R9, -RZ, RZ, 0, 0 ;  /* 0x00000000ff097431 */ /* 0x000fe400000001ff */
[----:B------:R-:W-:-:S04]  /*2a30*/  IMAD.HI.U32 R10, R11, R15, RZ ;  /* 0x0000000f0b0a7227 */ /* 0x000fc800078e00ff */
[----:B------:R-:W-:-:S04]  /*2a40*/  IMAD.X R8, RZ, RZ, ~R8, P0 ;  /* 0x000000ffff087224 */ /* 0x000fc800000e0e08 */
[----:B------:R-:W-:-:S04]  /*2a50*/  IMAD.WIDE.U32 R10, P0, R11, R8, R10 ;  /* 0x000000080b0a7225 */ /* 0x000fc8000780000a */
[C---:B------:R-:W-:Y:S02]  /*2a60*/  IMAD R12, R13.reuse, R8, RZ ;  /* 0x000000080d0c7224 */ /* 0x040fe400078e02ff */
[----:B------:R-:W-:-:S04]  /*2a70*/  IMAD.HI.U32 R11, P1, R13, R15, R10 ;  /* 0x0000000f0d0b7227 */ /* 0x000fc8000782000a */
[----:B------:R-:W-:Y:S01]  /*2a80*/  IMAD.HI.U32 R8, R13, R8, RZ ;  /* 0x000000080d087227 */ /* 0x000fe200078e00ff */
[----:B------:R-:W-:-:S03]  /*2a90*/  IADD3 R11, P2, PT, R12, R11, RZ ;  /* 0x0000000b0c0b7210 */ /* 0x000fc60007f5e0ff */
[----:B------:R-:W-:Y:S02]  /*2aa0*/  IMAD.X R13, R8, 0x1, R13, P0 ;  /* 0x00000001080d7824 */ /* 0x000fe400000e060d */
[----:B------:R-:W-:-:S03]  /*2ab0*/  IMAD.HI.U32 R8, R11, R4, RZ ;  /* 0x000000040b087227 */ /* 0x000fc600078e00ff */
[----:B------:R-:W-:Y:S01]  /*2ac0*/  IADD3.X R13, PT, PT, RZ, RZ, R13, P2, P1 ;  /* 0x000000ffff0d7210 */ /* 0x000fe200017e240d */
[----:B------:R-:W-:-:S04]  /*2ad0*/  IMAD.WIDE.U32 R8, R11, R5, R8 ;  /* 0x000000050b087225 */ /* 0x000fc800078e0008 */
[C---:B------:R-:W-:Y:S02]  /*2ae0*/  IMAD R11, R13.reuse, R5, RZ ;  /* 0x000000050d0b7224 */ /* 0x040fe400078e02ff */
[----:B------:R-:W-:-:S04]  /*2af0*/  IMAD.HI.U32 R8, P0, R13, R4, R8 ;  /* 0x000000040d087227 */ /* 0x000fc80007800008 */
[----:B------:R-:W-:Y:S01]  /*2b00*/  IMAD.HI.U32 R13, R13, R5, RZ ;  /* 0x000000050d0d7227 */ /* 0x000fe200078e00ff */
[----:B------:R-:W-:-:S03]  /*2b10*/  IADD3 R10, P1, PT, R11, R8, RZ ;  /* 0x000000080b0a7210 */ /* 0x000fc60007f3e0ff */
[----:B------:R-:W-:-:S04]  /*2b20*/  IMAD.X R8, RZ, RZ, R13, P0 ;  /* 0x000000ffff087224 */ /* 0x000fc800000e060d */
[----:B------:R-:W-:Y:S02]  /*2b30*/  IMAD.X R11, RZ, RZ, R8, P1 ;  /* 0x000000ffff0b7224 */ /* 0x000fe400008e0608 */
[----:B------:R-:W-:-:S04]  /*2b40*/  IMAD.WIDE.U32 R8, R10, UR4, RZ ;  /* 0x000000040a087c25 */ /* 0x000fc8000f8e00ff */
[----:B------:R-:W-:Y:S01]  /*2b50*/  IMAD R12, R11, UR4, R9 ;  /* 0x000000040b0c7c24 */ /* 0x000fe2000f8e0209 */
[----:B------:R-:W-:Y:S02]  /*2b60*/  IADD3 R15, P0, PT, -R8, R4, RZ ;  /* 0x00000004080f7210 */ /* 0x000fe40007f1e1ff */
[----:B------:R-:W-:Y:S02]  /*2b70*/  IADD3 R9, P2, PT, R10, 0x1, RZ ;  /* 0x000000010a097810 */ /* 0x000fe40007f5e0ff */
[----:B------:R-:W-:Y:S02]  /*2b80*/  IADD3.X R14, PT, PT, ~R12, R5, RZ, P0, !PT ;  /* 0x000000050c0e7210 */ /* 0x000fe400007fe5ff */
[C---:B------:R-:W-:Y:S01]  /*2b90*/  ISETP.GE.U32.AND P0, PT, R15.reuse, UR4, PT ;  /* 0x000000040f007c0c */ /* 0x040fe2000bf06070 */
[----:B------:R-:W-:Y:S01]  /*2ba0*/  IMAD.X R8, RZ, RZ, R11, P2 ;  /* 0x000000ffff087224 */ /* 0x000fe200010e060b */
[----:B------:R-:W-:Y:S02]  /*2bb0*/  IADD3 R12, P1, PT, R15, -UR4, RZ ;  /* 0x800000040f0c7c10 */ /* 0x000fe4000ff3e0ff */
[----:B------:R-:W-:-:S02]  /*2bc0*/  ISETP.GE.U32.AND.EX P0, PT, R14, RZ, PT, P0 ;  /* 0x000000ff0e00720c */ /* 0x000fc40003f06100 */
[----:B------:R-:W-:Y:S02]  /*2bd0*/  IADD3.X R13, PT, PT, R14, -0x1, RZ, P1, !PT ;  /* 0xffffffff0e0d7810 */ /* 0x000fe40000ffe4ff */
[----:B------:R-:W-:Y:S02]  /*2be0*/  SEL R9, R9, R10, P0 ;  /* 0x0000000a09097207 */ /* 0x000fe40000000000 */
[----:B------:R-:W-:Y:S02]  /*2bf0*/  SEL R12, R12, R15, P0 ;  /* 0x0000000f0c0c7207 */ /* 0x000fe40000000000 */
[----:B------:R-:W-:Y:S02]  /*2c00*/  SEL R8, R8, R11, P0 ;  /* 0x0000000b08087207 */ /* 0x000fe40000000000 */
[----:B------:R-:W-:Y:S02]  /*2c10*/  IADD3 R10, P2, PT, R9, 0x1, RZ ;  /* 0x00000001090a7810 */ /* 0x000fe40007f5e0ff */
[----:B------:R-:W-:-:S02]  /*2c20*/  SEL R13, R13, R14, P0 ;  /* 0x0000000e0d0d7207 */ /* 0x000fc40000000000 */
[----:B------:R-:W-:Y:S01]  /*2c30*/  ISETP.GE.U32.AND P0, PT, R12, UR4, PT ;  /* 0x000000040c007c0c */ /* 0x000fe2000bf06070 */
[----:B------:R-:W-:Y:S01]  /*2c40*/  IMAD.X R11, RZ, RZ, R8, P2 ;  /* 0x000000ffff0b7224 */ /* 0x000fe200010e0608 */
[----:B------:R-:W-:Y:S02]  /*2c50*/  ISETP.NE.U32.AND P1, PT, RZ, UR4, PT ;  /* 0x00000004ff007c0c */ /* 0x000fe4000bf25070 */
[----:B------:R-:W-:Y:S02]  /*2c60*/  ISETP.GE.U32.AND.EX P0, PT, R13, RZ, PT, P0 ;  /* 0x000000ff0d00720c */ /* 0x000fe40003f06100 */
[----:B------:R-:W-:Y:S02]  /*2c70*/  ISETP.NE.AND.EX P1, PT, RZ, RZ, PT, P1 ;  /* 0x000000ffff00720c */ /* 0x000fe40003f25310 */
[----:B------:R-:W-:Y:S01]  /*2c80*/  SEL R10, R10, R9, P0 ;  /* 0x000000090a0a7207 */ /* 0x000fe20000000000 */
[----:B------:R-:W-:Y:S01]  /*2c90*/  IMAD.MOV.U32 R9, RZ, RZ, 0x0 ;  /* 0x00000000ff097424 */ /* 0x000fe200078e00ff */
[----:B------:R-:W-:-:S02]  /*2ca0*/  SEL R11, R11, R8, P0 ;  /* 0x000000080b0b7207 */ /* 0x000fc40000000000 */
[----:B------:R-:W-:Y:S02]  /*2cb0*/  MOV R8, R6 ;  /* 0x0000000600087202 */ /* 0x000fe40000000f00 */
[----:B------:R-:W-:Y:S02]  /*2cc0*/  SEL R10, R10, 0xffffffff, P1 ;  /* 0xffffffff0a0a7807 */ /* 0x000fe40000800000 */
[----:B------:R-:W-:Y:S01]  /*2cd0*/  SEL R11, R11, 0xffffffff, P1 ;  /* 0xffffffff0b0b7807 */ /* 0x000fe20000800000 */
[----:B------:R-:W-:Y:S06]  /*2ce0*/  RET.REL.NODEC R8 `(_Z14kernel_dopplerPfmjj) ;  /* 0xffffffd008c47950 */ /* 0x000fec0003c3ffff */
        .weak           $__internal_2_$__cuda_sm20_rem_u64
        .type           $__internal_2_$__cuda_sm20_rem_u64,@function
        .size           $__internal_2_$__cuda_sm20_rem_u64,($__internal_3_$__cuda_sm20_sqrt_rn_f32_slowpath - $__internal_2_$__cuda_sm20_rem_u64)
$__internal_2_$__cuda_sm20_rem_u64:
[----:B------:R-:W0:Y:S01]  /*2cf0*/  LDCU UR4, c[0x0][0x394] ;  /* 0x00007280ff0477ac */ /* 0x000e220008000800 */
[----:B------:R-:W-:Y:S02]  /*2d00*/  UMOV UR5, URZ ;  /* 0x000000ff00057c82 */ /* 0x000fe40008000000 */
[----:B0-----:R-:W0:Y:S08]  /*2d10*/  I2F.U64.RP R7, UR4 ;  /* 0x0000000400077d12 */ /* 0x001e300008309000 */
[----:B0-----:R-:W0:Y:S02]  /*2d20*/  MUFU.RCP R7, R7 ;  /* 0x0000000700077308 */ /* 0x001e240000001000 */
[----:B0-----:R-:W-:-:S06]  /*2d30*/  VIADD R8, R7, 0x1ffffffe ;  /* 0x1ffffffe07087836 */ /* 0x001fcc0000000000 */
[----:B------:R-:W0:Y:S02]  /*2d40*/  F2I.U64.TRUNC R8, R8 ;  /* 0x0000000800087311 */ /* 0x000e24000020d800 */
[----:B0-----:R-:W-:-:S04]  /*2d50*/  IMAD.WIDE.U32 R10, R8, UR4, RZ ;  /* 0x00000004080a7c25 */ /* 0x001fc8000f8e00ff */
[----:B------:R-:W-:Y:S01]  /*2d60*/  IMAD R11, R9, UR4, R11 ;  /* 0x00000004090b7c24 */ /* 0x000fe2000f8e020b */
[----:B------:R-:W-:-:S04]  /*2d70*/  IADD3 R13, P0, PT, RZ, -R10, RZ ;  /* 0x8000000aff0d7210 */ /* 0x000fc80007f1e0ff */
[----:B------:R-:W-:Y:S01]  /*2d80*/  IADD3.X R15, PT, PT, RZ, ~R11, RZ, P0, !PT ;  /* 0x8000000bff0f7210 */ /* 0x000fe200007fe4ff */
[----:B------:R-:W-:-:S04]  /*2d90*/  IMAD.HI.U32 R10, R8, R13, RZ ;  /* 0x0000000d080a7227 */ /* 0x000fc800078e00ff */
[----:B------:R-:W-:Y:S02]  /*2da0*/  IMAD.MOV.U32 R11, RZ, RZ, R8 ;  /* 0x000000ffff0b7224 */ /* 0x000fe400078e0008 */
[-C--:B------:R-:W-:Y:S02]  /*2db0*/  IMAD R17, R9, R15.reuse, RZ ;  /* 0x0000000f09117224 */ /* 0x080fe400078e02ff */
[----:B------:R-:W-:-:S04]  /*2dc0*/  IMAD.WIDE.U32 R10, P0, R8, R15, R10 ;  /* 0x0000000f080a7225 */ /* 0x000fc8000780000a */
[----:B------:R-:W-:-:S04]  /*2dd0*/  IMAD.HI.U32 R7, R9, R15, RZ ;  /* 0x0000000f09077227 */ /* 0x000fc800078e00ff */
[----:B------:R-:W-:-:S04]  /*2de0*/  IMAD.HI.U32 R10, P1, R9, R13, R10 ;  /* 0x0000000d090a7227 */ /* 0x000fc8000782000a */
[----:B------:R-:W-:Y:S01]  /*2df0*/  IMAD.X R7, R7, 0x1, R9, P0 ;  /* 0x0000000107077824 */ /* 0x000fe200000e0609 */
[----:B------:R-:W-:-:S04]  /*2e00*/  IADD3 R11, P2, PT, R17, R10, RZ ;  /* 0x0000000a110b7210 */ /* 0x000fc80007f5e0ff */
[----:B------:R-:W-:Y:S01]  /*2e10*/  IADD3.X R7, PT, PT, RZ, RZ, R7, P2, P1 ;  /* 0x000000ffff077210 */ /* 0x000fe200017e2407 */
[----:B------:R-:W-:-:S03]  /*2e20*/  IMAD.WIDE.U32 R8, R11, UR4, RZ ;  /* 0x000000040b087c25 */ /* 0x000fc6000f8e00ff */
[----:B------:R-:W-:Y:S01]  /*2e30*/  IADD3 R13, P0, PT, RZ, -R8, RZ ;  /* 0x80000008ff0d7210 */ /* 0x000fe20007f1e0ff */
[----:B------:R-:W-:Y:S02]  /*2e40*/  IMAD R8, R7, UR4, R9 ;  /* 0x0000000407087c24 */ /* 0x000fe4000f8e0209 */
[----:B------:R-:W-:Y:S02]  /*2e50*/  IMAD.MOV.U32 R9, RZ, RZ, RZ ;  /* 0x000000ffff097224 */ /* 0x000fe400078e00ff */
[----:B------:R-:W-:Y:S01]  /*2e60*/  IMAD.HI.U32 R10, R11, R13, RZ ;  /* 0x0000000d0b0a7227 */ /* 0x000fe200078e00ff */
[----:B------:R-:W-:-:S05]  /*2e70*/  IADD3.X R8, PT, PT, RZ, ~R8, RZ, P0, !PT ;  /* 0x80000008ff087210 */ /* 0x000fca00007fe4ff */
        /* <DEDUP_REMOVED lines=12> */
[----:B------:R-:W-:-:S04]  /*2f40*/  IADD3 R8, P1, PT, R11, R8, RZ ;  /* 0x000000080b087210 */ /* 0x000fc80007f3e0ff */
[----:B------:R-:W-:Y:S01]  /*2f50*/  IADD3.X R7, PT, PT, R7, RZ, RZ, P0, !PT ;  /* 0x000000ff07077210 */ /* 0x000fe200007fe4ff */
[----:B------:R-:W-:-:S04]  /*2f60*/  IMAD.WIDE.U32 R8, R8, UR4, RZ ;  /* 0x0000000408087c25 */ /* 0x000fc8000f8e00ff */
[----:B------:R-:W-:Y:S01]  /*2f70*/  IMAD.X R7, RZ, RZ, R7, P1 ;  /* 0x000000ffff077224 */ /* 0x000fe200008e0607 */
[----:B------:R-:W-:-:S03]  /*2f80*/  IADD3 R8, P0, PT, -R8, R4, RZ ;  /* 0x0000000408087210 */ /* 0x000fc60007f1e1ff */
[----:B------:R-:W-:-:S04]  /*2f90*/  IMAD R10, R7, UR4, R9 ;  /* 0x00000004070a7c24 */ /* 0x000fc8000f8e0209 */
[----:B------:R-:W-:Y:S01]  /*2fa0*/  IMAD.X R7, R5, 0x1, ~R10, P0 ;  /* 0x0000000105077824 */ /* 0x000fe200000e0e0a */
[C---:B------:R-:W-:Y:S02]  /*2fb0*/  ISETP.GE.U32.AND P0, PT, R8.reuse, UR4, PT ;  /* 0x0000000408007c0c */ /* 0x040fe4000bf06070 */
[----:B------:R-:W-:Y:S02]  /*2fc0*/  IADD3 R5, P1, PT, R8, -UR4, RZ ;  /* 0x8000000408057c10 */ /* 0x000fe4000ff3e0ff */
[C---:B------:R-:W-:Y:S02]  /*2fd0*/  ISETP.GE.U32.AND.EX P0, PT, R7.reuse, RZ, PT, P0 ;  /* 0x000000ff0700720c */ /* 0x040fe40003f06100 */
[----:B------:R-:W-:Y:S02]  /*2fe0*/  IADD3.X R4, PT, PT, R7, -0x1, RZ, P1, !PT ;  /* 0xffffffff07047810 */ /* 0x000fe40000ffe4ff */
[----:B------:R-:W-:Y:S02]  /*2ff0*/  SEL R5, R5, R8, P0 ;  /* 0x0000000805057207 */ /* 0x000fe40000000000 */
[----:B------:R-:W-:Y:S01]  /*3000*/  SEL R4, R4, R7, P0 ;  /* 0x0000000704047207 */ /* 0x000fe20000000000 */
[----:B------:R-:W-:Y:S01]  /*3010*/  IMAD.MOV.U32 R7, RZ, RZ, 0x0 ;  /* 0x00000000ff077424 */ /* 0x000fe200078e00ff */
[----:B------:R-:W-:-:S02]  /*3020*/  ISETP.GE.U32.AND P0, PT, R5, UR4, PT ;  /* 0x0000000405007c0c */ /* 0x000fc4000bf06070 */
[----:B------:R-:W-:Y:S02]  /*3030*/  ISETP.NE.U32.AND P1, PT, RZ, UR4, PT ;  /* 0x00000004ff007c0c */ /* 0x000fe4000bf25070 */
[----:B------:R-:W-:Y:S02]  /*3040*/  IADD3 R8, PT, PT, R5, -UR4, RZ ;  /* 0x8000000405087c10 */ /* 0x000fe4000fffe0ff */
[----:B------:R-:W-:Y:S02]  /*3050*/  ISETP.GE.U32.AND.EX P0, PT, R4, RZ, PT, P0 ;  /* 0x000000ff0400720c */ /* 0x000fe40003f06100 */
[----:B------:R-:W-:Y:S02]  /*3060*/  ISETP.NE.AND.EX P1, PT, RZ, RZ, PT, P1 ;  /* 0x000000ffff00720c */ /* 0x000fe40003f25310 */
[----:B------:R-:W-:-:S04]  /*3070*/  SEL R8, R8, R5, P0 ;  /* 0x0000000508087207 */ /* 0x000fc80000000000 */
[----:B------:R-:W-:Y:S01]  /*3080*/  SEL R8, R8, 0xffffffff, P1 ;  /* 0xffffffff08087807 */ /* 0x000fe20000800000 */
[----:B------:R-:W-:Y:S06]  /*3090*/  RET.REL.NODEC R6 `(_Z14kernel_dopplerPfmjj) ;  /* 0xffffffcc06d87950 */ /* 0x000fec0003c3ffff */
        .weak           $__internal_3_$__cuda_sm20_sqrt_rn_f32_slowpath
        .type           $__internal_3_$__cuda_sm20_sqrt_rn_f32_slowpath,@function
        .size           $__internal_3_$__cuda_sm20_sqrt_rn_f32_slowpath,($__internal_4_$__cuda_sm3x_div_rn_noftz_f32_slowpath - $__internal_3_$__cuda_sm20_sqrt_rn_f32_slowpath)
$__internal_3_$__cuda_sm20_sqrt_rn_f32_slowpath:
[----:B------:R-:W-:-:S13]  /*30a0*/  LOP3.LUT P0, RZ, R7, 0x7fffffff, RZ, 0xc0, !PT ;  /* 0x7fffffff07ff7812 */ /* 0x000fda000780c0ff */
[----:B------:R-:W-:Y:S05]  /*30b0*/  @!P0 BRA `(.L_x_46) ;  /* 0x0000000000448947 */ /* 0x000fea0003800000 */
[----:B------:R-:W-:Y:S01]  /*30c0*/  FSETP.GEU.FTZ.AND P0, PT, R7, RZ, PT ;  /* 0x000000ff0700720b */ /* 0x000fe20003f1e000 */
[----:B------:R-:W-:-:S12]  /*30d0*/  IMAD.MOV.U32 R4, RZ, RZ, R7 ;  /* 0x000000ffff047224 */ /* 0x000fd800078e0007 */
[----:B------:R-:W-:Y:S01]  /*30e0*/  @!P0 MOV R7, 0x7fffffff ;  /* 0x7fffffff00078802 */ /* 0x000fe20000000f00 */
[----:B------:R-:W-:Y:S06]  /*30f0*/  @!P0 BRA `(.L_x_46) ;  /* 0x0000000000348947 */ /* 0x000fec0003800000 */
[----:B------:R-:W-:-:S13]  /*3100*/  FSETP.GTU.FTZ.AND P0, PT, |R4|, +INF , PT ;  /* 0x7f8000000400780b */ /* 0x000fda0003f1c200 */
[----:B------:R-:W-:Y:S01]  /*3110*/  @P0 FADD.FTZ R7, R4, 1 ;  /* 0x3f80000004070421 */ /* 0x000fe20000010000 */
[----:B------:R-:W-:Y:S06]  /*3120*/  @P0 BRA `(.L_x_46) ;  /* 0x0000000000280947 */ /* 0x000fec0003800000 */
[----:B------:R-:W-:-:S13]  /*3130*/  FSETP.NEU.FTZ.AND P0, PT, |R4|, +INF , PT ;  /* 0x7f8000000400780b */ /* 0x000fda0003f1d200 */
[----:B------:R-:W-:-:S04]  /*3140*/  @P0 FFMA R8, R4, 1.84467440737095516160e+19, RZ ;  /* 0x5f80000004080823 */ /* 0x000fc800000000ff */
[----:B------:R-:W0:Y:S02]  /*3150*/  @P0 MUFU.RSQ R7, R8 ;  /* 0x0000000800070308 */ /* 0x000e240000001400 */
[----:B0-----:R-:W-:Y:S01]  /*3160*/  @P0 FMUL.FTZ R9, R8, R7 ;  /* 0x0000000708090220 */ /* 0x001fe20000410000 */
[----:B------:R-:W-:Y:S01]  /*3170*/  @P0 FMUL.FTZ R11, R7, 0.5 ;  /* 0x3f000000070b0820 */ /* 0x000fe20000410000 */
[----:B------:R-:W-:Y:S02]  /*3180*/  @!P0 IMAD.MOV.U32 R7, RZ, RZ, R4 ;  /* 0x000000ffff078224 */ /* 0x000fe400078e0004 */
[----:B------:R-:W-:-:S04]  /*3190*/  @P0 FADD.FTZ R10, -R9, -RZ ;  /* 0x800000ff090a0221 */ /* 0x000fc80000010100 */
[----:B------:R-:W-:-:S04]  /*31a0*/  @P0 FFMA R10, R9, R10, R8 ;  /* 0x0000000a090a0223 */ /* 0x000fc80000000008 */
[----:B------:R-:W-:-:S04]  /*31b0*/  @P0 FFMA R10, R10, R11, R9 ;  /* 0x0000000b0a0a0223 */ /* 0x000fc80000000009 */
[----:B------:R-:W-:-:S07]  /*31c0*/  @P0 FMUL.FTZ R7, R10, 2.3283064365386962891e-10 ;  /* 0x2f8000000a070820 */ /* 0x000fce0000410000 */
.L_x_46:
[----:B------:R-:W-:Y:S02]  /*31d0*/  HFMA2 R9, -RZ, RZ, 0, 0 ;  /* 0x00000000ff097431 */ /* 0x000fe400000001ff */
[----:B------:R-:W-:-:S04]  /*31e0*/  IMAD.MOV.U32 R8, RZ, RZ, R12 ;  /* 0x000000ffff087224 */ /* 0x000fc800078e000c */
[----:B------:R-:W-:Y:S05]  /*31f0*/  RET.REL.NODEC R8 `(_Z14kernel_dopplerPfmjj) ;  /* 0xffffffcc08807950 */ /* 0x000fea0003c3ffff */
        .weak           $__internal_4_$__cuda_sm3x_div_rn_noftz_f32_slowpath
        .type           $__internal_4_$__cuda_sm3x_div_rn_noftz_f32_slowpath,@function
        .size           $__internal_4_$__cuda_sm3x_div_rn_noftz_f32_slowpath,(.L_x_113 - $__internal_4_$__cuda_sm3x_div_rn_noftz_f32_slowpath)
$__internal_4_$__cuda_sm3x_div_rn_noftz_f32_slowpath:
[--C-:B------:R-:W-:Y:S01]  /*3200*/  SHF.R.U32.HI R5, RZ, 0x17, R3.reuse ;  /* 0x00000017ff057819 */ /* 0x100fe20000011603 */
[----:B------:R-:W-:Y:S01]  /*3210*/  IMAD.MOV.U32 R7, RZ, RZ, R3 ;  /* 0x000000ffff077224 */ /* 0x000fe200078e0003 */
[----:B------:R-:W-:Y:S02]  /*3220*/  SHF.R.U32.HI R4, RZ, 0x17, R0 ;  /* 0x00000017ff047819 */ /* 0x000fe40000011600 */
[----:B------:R-:W-:Y:S02]  /*3230*/  LOP3.LUT R5, R5, 0xff, RZ, 0xc0, !PT ;  /* 0x000000ff05057812 */ /* 0x000fe400078ec0ff */
[----:B------:R-:W-:Y:S02]  /*3240*/  LOP3.LUT R4, R4, 0xff, RZ, 0xc0, !PT ;  /* 0x000000ff04047812 */ /* 0x000fe400078ec0ff */
[----:B------:R-:W-:Y:S01]  /*3250*/  MOV R6, R0 ;  /* 0x0000000000067202 */ /* 0x000fe20000000f00 */
[----:B------:R-:W-:Y:S02]  /*3260*/  VIADD R10, R5, 0xffffffff ;  /* 0xffffffff050a7836 */ /* 0x000fe40000000000 */
[----:B------:R-:W-:-:S03]  /*3270*/  VIADD R9, R4, 0xffffffff ;  /* 0xffffffff04097836 */ /* 0x000fc60000000000 */
[----:B------:R-:W-:-:S04]  /*3280*/  ISETP.GT.U32.AND P0, PT, R10, 0xfd, PT ;  /* 0x000000fd0a00780c */ /* 0x000fc80003f04070 */
[----:B------:R-:W-:-:S13]  /*3290*/  ISETP.GT.U32.OR P0, PT, R9, 0xfd, P0 ;  /* 0x000000fd0900780c */ /* 0x000fda0000704470 */
[----:B------:R-:W-:Y:S01]  /*32a0*/  @!P0 MOV R8, RZ ;  /* 0x000000ff00088202 */ /* 0x000fe20000000f00 */
[----:B------:R-:W-:Y:S06]  /*32b0*/  @!P0 BRA `(.L_x_47) ;  /* 0x00000000005c8947 */ /* 0x000fec0003800000 */
[----:B------:R-:W-:Y:S02]  /*32c0*/  FSETP.GTU.FTZ.AND P0, PT, |R0|, +INF , PT ;  /* 0x7f8000000000780b */ /* 0x000fe40003f1c200 */
[----:B------:R-:W-:-:S04]  /*32d0*/  FSETP.GTU.FTZ.AND P1, PT, |R3|, +INF , PT ;  /* 0x7f8000000300780b */ /* 0x000fc80003f3c200 */
[----:B------:R-:W-:-:S13]  /*32e0*/  PLOP3.LUT P0, PT, P0, P1, PT, 0xf8, 0x8f ;  /* 0x00000000008f781c */ /* 0x000fda0000703f70 */
[----:B------:R-:W-:Y:S05]  /*32f0*/  @P0 BRA `(.L_x_48) ;  /* 0x0000000400440947 */ /* 0x000fea0003800000 */
[----:B------:R-:W-:-:S13]  /*3300*/  LOP3.LUT P0, RZ, R7, 0x7fffffff, R6, 0xc8, !PT ;  /* 0x7fffffff07ff7812 */ /* 0x000fda000780c806 */
[----:B------:R-:W-:Y:S05]  /*3310*/  @!P0 BRA `(.L_x_49) ;  /* 0x0000000400348947 */ /* 0x000fea0003800000 */
[C---:B------:R-:W-:Y:S02]  /*3320*/  FSETP.NEU.FTZ.AND P2, PT, |R0|.reuse, +INF , PT ;  /* 0x7f8000000000780b */ /* 0x040fe40003f5d200 */
[----:B------:R-:W-:Y:S02]  /*3330*/  FSETP.NEU.FTZ.AND P1, PT, |R3|, +INF , PT ;  /* 0x7f8000000300780b */ /* 0x000fe40003f3d200 */
[----:B------:R-:W-:-:S11]  /*3340*/  FSETP.NEU.FTZ.AND P0, PT, |R0|, +INF , PT ;  /* 0x7f8000000000780b */ /* 0x000fd60003f1d200 */
[----:B------:R-:W-:Y:S05]  /*3350*/  @!P1 BRA !P2, `(.L_x_49) ;  /* 0x0000000400249947 */ /* 0x000fea0005000000 */
[----:B------:R-:W-:-:S04]  /*3360*/  LOP3.LUT P2, RZ, R6, 0x7fffffff, RZ, 0xc0, !PT ;  /* 0x7fffffff06ff7812 */ /* 0x000fc8000784c0ff */
[----:B------:R-:W-:-:S13]  /*3370*/  PLOP3.LUT P1, PT, P1, P2, PT, 0x2f, 0xf2 ;  /* 0x0000000000f2781c */ /* 0x000fda0000f24577 */
[----:B------:R-:W-:Y:S05]  /*3380*/  @P1 BRA `(.L_x_50) ;  /* 0x0000000400101947 */ /* 0x000fea0003800000 */
[----:B------:R-:W-:-:S04]  /*3390*/  LOP3.LUT P1, RZ, R7, 0x7fffffff, RZ, 0xc0, !PT ;  /* 0x7fffffff07ff7812 */ /* 0x000fc8000782c0ff */
[----:B------:R-:W-:-:S13]  /*33a0*/  PLOP3.LUT P0, PT, P0, P1, PT, 0x2f, 0xf2 ;  /* 0x0000000000f2781c */ /* 0x000fda0000702577 */
[----:B------:R-:W-:Y:S05]  /*33b0*/  @P0 BRA `(.L_x_51) ;  /* 0x0000000000f80947 */ /* 0x000fea0003800000 */
[----:B------:R-:W-:Y:S02]  /*33c0*/  ISETP.GE.AND P0, PT, R9, RZ, PT ;  /* 0x000000ff0900720c */ /* 0x000fe40003f06270 */
[----:B------:R-:W-:-:S11]  /*33d0*/  ISETP.GE.AND P1, PT, R10, RZ, PT ;  /* 0x000000ff0a00720c */ /* 0x000fd60003f26270 */
[----:B------:R-:W-:Y:S01]  /*33e0*/  @P0 IMAD.MOV.U32 R8, RZ, RZ, RZ ;  /* 0x000000ffff080224 */ /* 0x000fe200078e00ff */
[----:B------:R-:W-:Y:S01]  /*33f0*/  @!P0 MOV R8, 0xffffffc0 ;  /* 0xffffffc000088802 */ /* 0x000fe20000000f00 */
[----:B------:R-:W-:Y:S01]  /*3400*/  @!P0 FFMA R6, R0, 1.84467440737095516160e+19, RZ ;  /* 0x5f80000000068823 */ /* 0x000fe200000000ff */
[----:B------:R-:W-:-:S03]  /*3410*/  @!P1 FFMA R7, R3, 1.84467440737095516160e+19, RZ ;  /* 0x5f80000003079823 */ /* 0x000fc600000000ff */
[----:B------:R-:W-:-:S07]  /*3420*/  @!P1 VIADD R8, R8, 0x40 ;  /* 0x0000004008089836 */ /* 0x000fce0000000000 */
.L_x_47:
[----:B------:R-:W-:Y:S01]  /*3430*/  LEA R0, R5, 0xc0800000, 0x17 ;  /* 0xc080000005007811 */ /* 0x000fe200078eb8ff */
[----:B------:R-:W-:-:S03]  /*3440*/  VIADD R4, R4, 0xffffff81 ;  /* 0xffffff8104047836 */ /* 0x000fc60000000000 */
[----:B------:R-:W-:Y:S01]  /*3450*/  IADD3 R7, PT, PT, -R0, R7, RZ ;  /* 0x0000000700077210 */ /* 0x000fe20007ffe1ff */
[C---:B------:R-:W-:Y:S01]  /*3460*/  IMAD R0, R4.reuse, -0x800000, R6 ;  /* 0xff80000004007824 */ /* 0x040fe200078e0206 */
[----:B------:R-:W-:Y:S02]  /*3470*/  IADD3 R5, PT, PT, R4, 0x7f, -R5 ;  /* 0x0000007f04057810 */ /* 0x000fe40007ffe805 */
[----:B------:R-:W0:Y:S01]  /*3480*/  MUFU.RCP R3, R7 ;  /* 0x0000000700037308 */ /* 0x000e220000001000 */
[----:B------:R-:W-:Y:S01]  /*3490*/  FADD.FTZ R9, -R7, -RZ ;  /* 0x800000ff07097221 */ /* 0x000fe20000010100 */
[----:B------:R-:W-:-:S03]  /*34a0*/  IADD3 R5, PT, PT, R5, R8, RZ ;  /* 0x0000000805057210 */ /* 0x000fc60007ffe0ff */
[----:B0-----:R-:W-:-:S04]  /*34b0*/  FFMA R10, R3, R9, 1 ;  /* 0x3f800000030a7423 */ /* 0x001fc80000000009 */
[----:B------:R-:W-:-:S04]  /*34c0*/  FFMA R10, R3, R10, R3 ;  /* 0x0000000a030a7223 */ /* 0x000fc80000000003 */
[----:B------:R-:W-:-:S04]  /*34d0*/  FFMA R3, R0, R10, RZ ;  /* 0x0000000a00037223 */ /* 0x000fc800000000ff */
[----:B------:R-:W-:-:S04]  /*34e0*/  FFMA R6, R9, R3, R0 ;  /* 0x0000000309067223 */ /* 0x000fc80000000000 */
[----:B------:R-:W-:-:S04]  /*34f0*/  FFMA R11, R10, R6, R3 ;  /* 0x000000060a0b7223 */ /* 0x000fc80000000003 */
[----:B------:R-:W-:-:S04]  /*3500*/  FFMA R6, R9, R11, R0 ;  /* 0x0000000b09067223 */ /* 0x000fc80000000000 */
[----:B------:R-:W-:-:S05]  /*3510*/  FFMA R3, R10, R6, R11 ;  /* 0x000000060a037223 */ /* 0x000fca000000000b */
[----:B------:R-:W-:-:S04]  /*3520*/  SHF.R.U32.HI R0, RZ, 0x17, R3 ;  /* 0x00000017ff007819 */ /* 0x000fc80000011603 */
[----:B------:R-:W-:-:S05]  /*3530*/  LOP3.LUT R0, R0, 0xff, RZ, 0xc0, !PT ;  /* 0x000000ff00007812 */ /* 0x000fca00078ec0ff */
[----:B------:R-:W-:-:S05]  /*3540*/  IMAD.IADD R8, R0, 0x1, R5 ;  /* 0x0000000100087824 */ /* 0x000fca00078e0205 */
[----:B------:R-:W-:-:S04]  /*3550*/  IADD3 R0, PT, PT, R8, -0x1, RZ ;  /* 0xffffffff08007810 */ /* 0x000fc80007ffe0ff */
[----:B------:R-:W-:-:S13]  /*3560*/  ISETP.GE.U32.AND P0, PT, R0, 0xfe, PT ;  /* 0x000000fe0000780c */ /* 0x000fda0003f06070 */
[----:B------:R-:W-:Y:S05]  /*3570*/  @!P0 BRA `(.L_x_52) ;  /* 0x0000000000808947 */ /* 0x000fea0003800000 */
[----:B------:R-:W-:-:S13]  /*3580*/  ISETP.GT.AND P0, PT, R8, 0xfe, PT ;  /* 0x000000fe0800780c */ /* 0x000fda0003f04270 */
[----:B------:R-:W-:Y:S05]  /*3590*/  @P0 BRA `(.L_x_53) ;  /* 0x00000000006c0947 */ /* 0x000fea0003800000 */
[----:B------:R-:W-:-:S13]  /*35a0*/  ISETP.GE.AND P0, PT, R8, 0x1, PT ;  /* 0x000000010800780c */ /* 0x000fda0003f06270 */
[----:B------:R-:W-:Y:S05]  /*35b0*/  @P0 BRA `(.L_x_54) ;  /* 0x0000000000980947 */ /* 0x000fea0003800000 */
[----:B------:R-:W-:Y:S02]  /*35c0*/  ISETP.GE.AND P0, PT, R8, -0x18, PT ;  /* 0xffffffe80800780c */ /* 0x000fe40003f06270 */
[----:B------:R-:W-:-:S11]  /*35d0*/  LOP3.LUT R3, R3, 0x80000000, RZ, 0xc0, !PT ;  /* 0x8000000003037812 */ /* 0x000fd600078ec0ff */
[----:B------:R-:W-:Y:S05]  /*35e0*/  @!P0 BRA `(.L_x_54) ;  /* 0x00000000008c8947 */ /* 0x000fea0003800000 */
[-CC-:B------:R-:W-:Y:S01]  /*35f0*/  FFMA.RZ R0, R10, R6.reuse, R11.reuse ;  /* 0x000000060a007223 */ /* 0x180fe2000000c00b */
[----:B------:R-:W-:Y:S02]  /*3600*/  VIADD R7, R8, 0x20 ;  /* 0x0000002008077836 */ /* 0x000fe40000000000 */
[-CC-:B------:R-:W-:Y:S01]  /*3610*/  FFMA.RM R5, R10, R6.reuse, R11.reuse ;  /* 0x000000060a057223 */ /* 0x180fe2000000400b */
[----:B------:R-:W-:Y:S02]  /*3620*/  ISETP.NE.AND P2, PT, R8, RZ, PT ;  /* 0x000000ff0800720c */ /* 0x000fe40003f45270 */
[----:B------:R-:W-:Y:S01]  /*3630*/  LOP3.LUT R4, R0, 0x7fffff, RZ, 0xc0, !PT ;  /* 0x007fffff00047812 */ /* 0x000fe200078ec0ff */
[----:B------:R-:W-:Y:S01]  /*3640*/  FFMA.RP R0, R10, R6, R11 ;  /* 0x000000060a007223 */ /* 0x000fe2000000800b */
[----:B------:R-:W-:Y:S02]  /*3650*/  ISETP.NE.AND P1, PT, R8, RZ, PT ;  /* 0x000000ff0800720c */ /* 0x000fe40003f25270 */
[----:B------:R-:W-:-:S02]  /*3660*/  LOP3.LUT R4, R4, 0x800000, RZ, 0xfc, !PT ;  /* 0x0080000004047812 */ /* 0x000fc400078efcff */
[----:B------:R-:W-:Y:S02]  /*3670*/  IADD3 R6, PT, PT, -R8, RZ, RZ ;  /* 0x000000ff08067210 */ /* 0x000fe40007ffe1ff */
[----:B------:R-:W-:Y:S02]  /*3680*/  SHF.L.U32 R7, R4, R7, RZ ;  /* 0x0000000704077219 */ /* 0x000fe400000006ff */
[----:B------:R-:W-:Y:S02]  /*3690*/  FSETP.NEU.FTZ.AND P0, PT, R0, R5, PT ;  /* 0x000000050000720b */ /* 0x000fe40003f1d000 */
[----:B------:R-:W-:Y:S02]  /*36a0*/  SEL R5, R6, RZ, P2 ;  /* 0x000000ff06057207 */ /* 0x000fe40001000000 */
[----:B------:R-:W-:Y:S02]  /*36b0*/  ISETP.NE.AND P1, PT, R7, RZ, P1 ;  /* 0x000000ff0700720c */ /* 0x000fe40000f25270 */
[----:B------:R-:W-:-:S02]  /*36c0*/  SHF.R.U32.HI R5, RZ, R5, R4 ;  /* 0x00000005ff057219 */ /* 0x000fc40000011604 */
[----:B------:R-:W-:Y:S02]  /*36d0*/  PLOP3.LUT P0, PT, P0, P1, PT, 0xf8, 0x8f ;  /* 0x00000000008f781c */ /* 0x000fe40000703f70 */
[----:B------:R-:W-:Y:S02]  /*36e0*/  SHF.R.U32.HI R7, RZ, 0x1, R5 ;  /* 0x00000001ff077819 */ /* 0x000fe40000011605 */
[----:B------:R-:W-:-:S04]  /*36f0*/  SEL R0, RZ, 0x1, !P0 ;  /* 0x00000001ff007807 */ /* 0x000fc80004000000 */
[----:B------:R-:W-:-:S04]  /*3700*/  LOP3.LUT R0, R0, 0x1, R7, 0xf8, !PT ;  /* 0x0000000100007812 */ /* 0x000fc800078ef807 */
[----:B------:R-:W-:-:S05]  /*3710*/  LOP3.LUT R0, R0, R5, RZ, 0xc0, !PT ;  /* 0x0000000500007212 */ /* 0x000fca00078ec0ff */
[----:B------:R-:W-:-:S05]  /*3720*/  IMAD.IADD R0, R7, 0x1, R0 ;  /* 0x0000000107007824 */ /* 0x000fca00078e0200 */
[----:B------:R-:W-:Y:S01]  /*3730*/  LOP3.LUT R3, R0, R3, RZ, 0xfc, !PT ;  /* 0x0000000300037212 */ /* 0x000fe200078efcff */
[----:B------:R-:W-:Y:S06]  /*3740*/  BRA `(.L_x_54) ;  /* 0x0000000000347947 */ /* 0x000fec0003800000 */
.L_x_53:
[----:B------:R-:W-:-:S04]  /*3750*/  LOP3.LUT R3, R3, 0x80000000, RZ, 0xc0, !PT ;  /* 0x8000000003037812 */ /* 0x000fc800078ec0ff */
[----:B------:R-:W-:Y:S01]  /*3760*/  LOP3.LUT R3, R3, 0x7f800000, RZ, 0xfc, !PT ;  /* 0x7f80000003037812 */ /* 0x000fe200078efcff */
[----:B------:R-:W-:Y:S06]  /*3770*/  BRA `(.L_x_54) ;  /* 0x0000000000287947 */ /* 0x000fec0003800000 */
.L_x_52:
[----:B------:R-:W-:Y:S01]  /*3780*/  LEA R3, R5, R3, 0x17 ;  /* 0x0000000305037211 */ /* 0x000fe200078eb8ff */
[----:B------:R-:W-:Y:S06]  /*3790*/  BRA `(.L_x_54) ;  /* 0x0000000000207947 */ /* 0x000fec0003800000 */
.L_x_51:
[----:B------:R-:W-:-:S04]  /*37a0*/  LOP3.LUT R3, R7, 0x80000000, R6, 0x48, !PT ;  /* 0x8000000007037812 */ /* 0x000fc800078e4806 */
[----:B------:R-:W-:Y:S01]  /*37b0*/  LOP3.LUT R3, R3, 0x7f800000, RZ, 0xfc, !PT ;  /* 0x7f80000003037812 */ /* 0x000fe200078efcff */
[----:B------:R-:W-:Y:S06]  /*37c0*/  BRA `(.L_x_54) ;  /* 0x0000000000147947 */ /* 0x000fec0003800000 */
.L_x_50:
[----:B------:R-:W-:Y:S01]  /*37d0*/  LOP3.LUT R3, R7, 0x80000000, R6, 0x48, !PT ;  /* 0x8000000007037812 */ /* 0x000fe200078e4806 */
[----:B------:R-:W-:Y:S06]  /*37e0*/  BRA `(.L_x_54) ;  /* 0x00000000000c7947 */ /* 0x000fec0003800000 */
.L_x_49:
[----:B------:R-:W0:Y:S01]  /*37f0*/  MUFU.RSQ R3, -QNAN ;  /* 0xffc0000000037908 */ /* 0x000e220000001400 */
[----:B------:R-:W-:Y:S05]  /*3800*/  BRA `(.L_x_54) ;  /* 0x0000000000047947 */ /* 0x000fea0003800000 */
.L_x_48:
[----:B------:R-:W-:-:S07]  /*3810*/  FADD.FTZ R3, R0, R3 ;  /* 0x0000000300037221 */ /* 0x000fce0000010000 */
.L_x_54:
[----:B0-----:R-:W-:Y:S02]  /*3820*/  IMAD.MOV.U32 R9, RZ, RZ, R3 ;  /* 0x000000ffff097224 */ /* 0x001fe400078e0003 */
[----:B------:R-:W-:-:S04]  /*3830*/  HFMA2 R3, -RZ, RZ, 0, 0 ;  /* 0x00000000ff037431 */ /* 0x000fc800000001ff */
[----:B------:R-:W-:Y:S05]  /*3840*/  RET.REL.NODEC R2 `(_Z14kernel_dopplerPfmjj) ;  /* 0xffffffc402ec7950 */ /* 0x000fea0003c3ffff */
.L_x_55:
[----:B------:R-:W-:-:S00]  /*3850*/  BRA `(.L_x_55) ;  /* 0xfffffffc00fc7947 */ /* 0x000fc0000383ffff */
[----:B------:R-:W-:-:S00]  /*3860*/  NOP ;  /* 0x0000000000007918 */ /* 0x000fc00000000000 */
        /* <DEDUP_REMOVED lines=9> */
.L_x_113:


//--------------------- .text._Z6kernelPfmjj      --------------------------
	.section	.text._Z6kernelPfmjj,"ax",@progbits
	.align	128
        .global         _Z6kernelPfmjj
        .type           _Z6kernelPfmjj,@function
        .size           _Z6kernelPfmjj,(.L_x_118 - _Z6kernelPfmjj)
        .other          _Z6kernelPfmjj,@"STO_CUDA_ENTRY STV_DEFAULT"
_Z6kernelPfmjj:
.text._Z6kernelPfmjj:
        /* <DEDUP_REMOVED lines=14> */
[----:B------:R-:W-:Y:S05]  /*00e0*/  CALL.REL.NOINC `($__internal_9_$__cuda_sm3x_div_rn_noftz_f32_slowpath) ;  /* 0x0000002c00dc7944 */ /* 0x000fea0003c00000 */
.L_x_56:
        /* <DEDUP_REMOVED lines=10> */
.L_x_67:
        /* <DEDUP_REMOVED lines=24> */
[----:B------:R-:W-:Y:S05]  /*0310*/  CALL.REL.NOINC `($__internal_5_$__cuda_sm20_div_rn_f64_full) ;  /* 0x0000001c008c7944 */ /* 0x000fea0003c00000 */
.L_x_60:
[----:B------:R-:W-:Y:S05]  /*0320*/  BSYNC.RECONVERGENT B1 ;  /* 0x0000000000017941 */ /* 0x000fea0003800200 */
.L_x_59:
        /* <DEDUP_REMOVED lines=23> */
.L_x_63:
        /* <DEDUP_REMOVED lines=44> */
.L_x_62:
[----:B------:R-:W-:Y:S05]  /*0760*/  BSYNC.RECONVERGENT B1 ;  /* 0x0000000000017941 */ /* 0x000fea0003800200 */
.L_x_61:
        /* <DEDUP_REMOVED lines=36> */
.L_x_66:
        /* <DEDUP_REMOVED lines=41> */
.L_x_65:
[----:B------:R-:W-:Y:S05]  /*0c40*/  BSYNC.RECONVERGENT B1 ;  /* 0x0000000000017941 */ /* 0x000fea0003800200 */
.L_x_64:
        /* <DEDUP_REMOVED lines=18> */
.L_x_58:
[----:B------:R-:W-:Y:S05]  /*0d70*/  BSYNC.RECONVERGENT B0 ;  /* 0x0000000000007941 */ /* 0x000fea0003800200 */
.L_x_57:
        /* <DEDUP_REMOVED lines=26> */
.L_x_75:
        /* <DEDUP_REMOVED lines=23> */
.L_x_73:
[----:B------:R-:W-:-:S07]  /*1090*/  MOV R6, 0x10b0 ;  /* 0x000010b000067802 */ /* 0x000fce0000000f00 */
[----:B------:R-:W-:Y:S05]  /*10a0*/  CALL.REL.NOINC `($__internal_6_$__cuda_sm20_div_u64) ;  /* 0x0000001400987944 */ /* 0x000fea0003c00000 */
[----:B------:R-:W-:Y:S01]  /*10b0*/  IMAD.MOV.U32 R8, RZ, RZ, R10 ;  /* 0x000000ffff087224 */ /* 0x000fe200078e000a */
[----:B------:R-:W-:-:S07]  /*10c0*/  MOV R9, R11 ;  /* 0x0000000b00097202 */ /* 0x000fce0000000f00 */
.L_x_74:
[----:B------:R-:W-:Y:S05]  /*10d0*/  BSYNC.RECONVERGENT B2 ;  /* 0x0000000000027941 */ /* 0x000fea0003800200 */
.L_x_72:
        /* <DEDUP_REMOVED lines=8> */
.L_x_71:
[----:B------:R-:W-:Y:S05]  /*1160*/  BSYNC.RECONVERGENT B1 ;  /* 0x0000000000017941 */ /* 0x000fea0003800200 */
.L_x_70:
        /* <DEDUP_REMOVED lines=21> */
.L_x_77:
[----:B------:R-:W-:Y:S01]  /*12c0*/  IMAD.MOV.U32 R4, RZ, RZ, R8 ;  /* 0x000000ffff047224 */ /* 0x000fe200078e0008 */
[----:B--2---:R-:W-:Y:S02]  /*12d0*/  MOV R5, R9 ;  /* 0x0000000900057202 */ /* 0x004fe40000000f00 */
[----:B0-----:R-:W-:-:S07]  /*12e0*/  MOV R6, 0x1300 ;  /* 0x0000130000067802 */ /* 0x001fce0000000f00 */
[----:B------:R-:W-:Y:S05]  /*12f0*/  CALL.REL.NOINC `($__internal_7_$__cuda_sm20_rem_u64) ;  /* 0x0000001800107944 */ /* 0x000fea0003c00000 */
.L_x_78:
[----:B------:R-:W-:Y:S05]  /*1300*/  BSYNC.RECONVERGENT B1 ;  /* 0x0000000000017941 */ /* 0x000fea0003800200 */
.L_x_76:
[----:B------:R-:W-:-:S06]  /*1310*/  LEA R8, R8, UR8, 0x3 ;  /* 0x0000000808087c11 */ /* 0x000fcc000f8e18ff */
[----:B------:R-:W0:Y:S04]  /*1320*/  LDS.64 R8, [R8] ;  /* 0x0000000008087984 */ /* 0x000e280000000a00 */
[----:B0-----:R1:W-:Y:S02]  /*1330*/  STS.64 [R2], R8 ;  /* 0x0000000802007388 */ /* 0x0013e40000000a00 */
.L_x_69:
[----:B------:R-:W-:Y:S05]  /*1340*/  BSYNC.RECONVERGENT B0 ;  /* 0x0000000000007941 */ /* 0x000fea0003800200 */
.L_x_68:
[----:B------:R-:W-:Y:S01]  /*1350*/  BAR.SYNC.DEFER_BLOCKING 0x0 ;  /* 0x0000000000007b1d */ /* 0x000fe20000010000 */
[----:B------:R-:W-:Y:S01]  /*1360*/  ISETP.NE.AND P0, PT, R0, RZ, PT ;  /* 0x000000ff0000720c */ /* 0x000fe20003f05270 */
[----:B--2---:R-:W-:-:S04]  /*1370*/  IMAD.MOV.U32 R5, RZ, RZ, RZ ;  /* 0x000000ffff057224 */ /* 0x004fc800078e00ff */
[----:B------:R-:W-:Y:S08]  /*1380*/  BSSY.RECONVERGENT B1, `(.L_x_79) ;  /* 0x00000bb000017945 */ /* 0x000ff00003800200 */
[----:B------:R-:W-:Y:S05]  /*1390*/  @!P0 BRA `(.L_x_80) ;  /* 0x0000000800e48947 */ /* 0x000fea0003800000 */
[----:B-1----:R-:W1:Y:S01]  /*13a0*/  LDC R9, c[0x0][0x390] ;  /* 0x0000e400ff097b82 */ /* 0x002e620000000800 */
[----:B------:R-:W-:Y:S01]  /*13b0*/  BSSY.RECONVERGENT B0, `(.L_x_81) ;  /* 0x00000a7000007945 */ /* 0x000fe20003800200 */
[----:B0-----:R-:W-:Y:S02]  /*13c0*/  HFMA2 R7, -RZ, RZ, 0, 0 ;  /* 0x00000000ff077431 */ /* 0x001fe400000001ff */
[----:B------:R-:W-:Y:S01]  /*13d0*/  IMAD.MOV.U32 R4, RZ, RZ, RZ ;  /* 0x000000ffff047224 */ /* 0x000fe200078e00ff */
[----:B-1----:R-:W-:-:S13]  /*13e0*/  ISETP.GE.U32.AND P0, PT, R0, R9, PT ;  /* 0x000000090000720c */ /* 0x002fda0003f06070 */
[----:B------:R-:W-:Y:S05]  /*13f0*/  @P0 BRA `(.L_x_82) ;  /* 0x0000000800880947 */ /* 0x000fea0003800000 */
[----:B------:R-:W-:Y:S01]  /*1400*/  IMAD.IADD R4, R0, 0x1, -R9 ;  /* 0x0000000100047824 */ /* 0x000fe200078e0a09 */
[----:B------:R-:W-:Y:S01]  /*1410*/  BSSY.RECONVERGENT B2, `(.L_x_83) ;  /* 0x0000051000027945 */ /* 0x000fe20003800200 */
[----:B------:R-:W-:Y:S01]  /*1420*/  IMAD.IADD R5, R9, 0x1, -R0 ;  /* 0x0000000109057824 */ /* 0x000fe200078e0a00 */
[----:B------:R-:W-:Y:S02]  /*1430*/  CS2R R6, SRZ ;  /* 0x0000000000067805 */ /* 0x000fe4000001ff00 */
[----:B------:R-:W-:Y:S02]  /*1440*/  ISETP.GT.U32.AND P0, PT, R4, -0x8, PT ;  /* 0xfffffff80400780c */ /* 0x000fe40003f04070 */
[----:B------:R-:W-:Y:S02]  /*1450*/  LOP3.LUT R23, R5, 0x7, RZ, 0xc0, !PT ;  /* 0x0000000705177812 */ /* 0x000fe400078ec0ff */
[----:B------:R-:W-:Y:S02]  /*1460*/  MOV R4, RZ ;  /* 0x000000ff00047202 */ /* 0x000fe40000000f00 */
[----:B------:R-:W-:-:S07]  /*1470*/  ISETP.NE.AND P1, PT, R23, RZ, PT ;  /* 0x000000ff1700720c */ /* 0x000fce0003f25270 */
[----:B------:R-:W-:Y:S06]  /*1480*/  @P0 BRA `(.L_x_84) ;  /* 0x0000000400240947 */ /* 0x000fec0003800000 */
[----:B------:R-:W-:Y:S01]  /*1490*/  LOP3.LUT R6, R5, 0xfffffff8, RZ, 0xc0, !PT ;  /* 0xfffffff805067812 */ /* 0x000fe200078ec0ff */
[----:B------:R-:W-:Y:S02]  /*14a0*/  VIADD R9, R3, 0x20 ;  /* 0x0000002003097836 */ /* 0x000fe40000000000 */
[----:B------:R-:W-:Y:S01]  /*14b0*/  IMAD.MOV.U32 R7, RZ, RZ, RZ ;  /* 0x000000ffff077224 */ /* 0x000fe200078e00ff */
[----:B------:R-:W-:-:S07]  /*14c0*/  IADD3 R8, PT, PT, -R6, RZ, RZ ;  /* 0x000000ff06087210 */ /* 0x000fce0007ffe1ff */
.L_x_85:
[----:B------:R-:W-:Y:S01]  /*14d0*/  IMAD R22, R0, 0x8, R9 ;  /* 0x0000000800167824 */ /* 0x000fe200078e0209 */
[----:B------:R-:W-:Y:S01]  /*14e0*/  LDS.64 R10, [R9+-0x20] ;  /* 0xffffe000090a7984 */ /* 0x000fe20000000a00 */
        /* <DEDUP_REMOVED lines=10> */
[----:B------:R-:W-:Y:S01]  /*1590*/  FFMA R27, R13, R10, -R26 ;  /* 0x0000000a0d1b7223 */ /* 0x000fe2000000081a */
[-C--:B-1----:R-:W-:Y:S01]  /*15a0*/  FMUL R11, R17, R15.reuse ;  /* 0x0000000f110b7220 */ /* 0x082fe20000400000 */
[----:B------:R-:W-:-:S03]  /*15b0*/  FMUL R12, R16, R15 ;  /* 0x0000000f100c7220 */ /* 0x000fc60000400000 */
[-C--:B------:R-:W-:Y:S01]  /*15c0*/  FFMA R26, R16, R14.reuse, R11 ;  /* 0x0000000e101a7223 */ /* 0x080fe2000000000b */
[----:B------:R-:W-:Y:S01]  /*15d0*/  FFMA R25, R17, R14, -R12 ;  /* 0x0000000e11197223 */ /* 0x000fe2000000080c */
[----:B------:R-:W-:Y:S01]  /*15e0*/  LDS.64 R10, [R9+-0x8] ;  /* 0xfffff800090a7984 */ /* 0x000fe20000000a00 */
[CC--:B--2---:R-:W-:Y:S01]  /*15f0*/  FMUL R15, R21.reuse, R19.reuse ;  /* 0x00000013150f7220 */ /* 0x0c4fe20000400000 */
[----:B------:R-:W-:Y:S02]  /*1600*/  FMUL R14, R20, R19 ;  /* 0x00000013140e7220 */ /* 0x000fe40000400000 */
[----:B------:R-:W0:Y:S01]  /*1610*/  LDS.64 R12, [R22+-0x8] ;  /* 0xfffff800160c7984 */ /* 0x000e220000000a00 */
[----:B------:R-:W-:Y:S01]  /*1620*/  FADD R19, R24, R7 ;  /* 0x0000000718137221 */ /* 0x000fe20000000000 */
[-C--:B------:R-:W-:Y:S01]  /*1630*/  FFMA R20, R20, R18.reuse, R15 ;  /* 0x0000001214147223 */ /* 0x080fe2000000000f */
[----:B------:R-:W-:Y:S01]  /*1640*/  FFMA R18, R21, R18, -R14 ;  /* 0x0000001215127223 */ /* 0x000fe2000000080e */
[----:B------:R-:W-:Y:S01]  /*1650*/  LDS.64 R16, [R22] ;  /* 0x0000000016107984 */ /* 0x000fe20000000a00 */
[----:B------:R-:W-:Y:S01]  /*1660*/  FADD R24, R27, R4 ;  /* 0x000000041b187221 */ /* 0x000fe20000000000 */
[----:B------:R-:W-:-:S02]  /*1670*/  FADD R19, R19, R26 ;  /* 0x0000001a13137221 */ /* 0x000fc40000000000 */
[----:B------:R-:W1:Y:S01]  /*1680*/  LDS.64 R14, [R9] ;  /* 0x00000000090e7984 */ /* 0x000e620000000a00 */
[----:B------:R-:W-:Y:S01]  /*1690*/  FADD R21, R24, R25 ;  /* 0x0000001918157221 */ /* 0x000fe20000000000 */
[-C--:B0-----:R-:W-:Y:S01]  /*16a0*/  FMUL R7, R13, R11.reuse ;  /* 0x0000000b0d077220 */ /* 0x081fe20000400000 */
[----:B------:R-:W-:-:S03]  /*16b0*/  FMUL R28, R12, R11 ;  /* 0x0000000b0c1c7220 */ /* 0x000fc60000400000 */
[-C--:B------:R-:W-:Y:S01]  /*16c0*/  FFMA R4, R12, R10.reuse, R7 ;  /* 0x0000000a0c047223 */ /* 0x080fe20000000007 */
[----:B------:R-:W-:Y:S02]  /*16d0*/  FFMA R7, R13, R10, -R28 ;  /* 0x0000000a0d077223 */ /* 0x000fe4000000081c */
[----:B------:R-:W-:Y:S01]  /*16e0*/  LDS.64 R12, [R9+0x8] ;  /* 0x00000800090c7984 */ /* 0x000fe20000000a00 */
[CC--:B-1----:R-:W-:Y:S01]  /*16f0*/  FMUL R27, R17.reuse, R15.reuse ;  /* 0x0000000f111b7220 */ /* 0x0c2fe20000400000 */
[C---:B------:R-:W-:Y:S02]  /*1700*/  FMUL R26, R16.reuse, R15 ;  /* 0x0000000f101a7220 */ /* 0x040fe40000400000 */
[----:B------:R-:W0:Y:S01]  /*1710*/  LDS.64 R10, [R22+0x8] ;  /* 0x00000800160a7984 */ /* 0x000e220000000a00 */
[-C--:B------:R-:W-:Y:S01]  /*1720*/  FFMA R24, R16, R14.reuse, R27 ;  /* 0x0000000e10187223 */ /* 0x080fe2000000001b */
[----:B------:R-:W-:Y:S01]  /*1730*/  FFMA R25, R17, R14, -R26 ;  /* 0x0000000e11197223 */ /* 0x000fe2000000081a */
[----:B------:R-:W-:Y:S01]  /*1740*/  FADD R27, R19, R20 ;  /* 0x00000014131b7221 */ /* 0x000fe20000000000 */
[----:B------:R-:W-:Y:S01]  /*1750*/  LDS.64 R14, [R9+0x10] ;  /* 0x00001000090e7984 */ /* 0x000fe20000000a00 */
[----:B------:R-:W-:-:S02]  /*1760*/  FADD R26, R21, R18 ;  /* 0x00000012151a7221 */ /* 0x000fc40000000000 */
[----:B------:R-:W-:Y:S01]  /*1770*/  FADD R27, R27, R4 ;  /* 0x000000041b1b7221 */ /* 0x000fe20000000000 */
[----:B------:R-:W1:Y:S01]  /*1780*/  LDS.64 R16, [R22+0x10] ;  /* 0x0000100016107984 */ /* 0x000e620000000a00 */
[----:B------:R-:W-:Y:S02]  /*1790*/  FADD R26, R26, R7 ;  /* 0x000000071a1a7221 */ /* 0x000fe40000000000 */
[----:B------:R-:W-:Y:S01]  /*17a0*/  FADD R24, R27, R24 ;  /* 0x000000181b187221 */ /* 0x000fe20000000000 */
[----:B------:R-:W-:Y:S01]  /*17b0*/  LDS.64 R18, [R22+0x18] ;  /* 0x0000180016127984 */ /* 0x000fe20000000a00 */
[----:B------:R-:W-:-:S03]  /*17c0*/  FADD R25, R26, R25 ;  /* 0x000000191a197221 */ /* 0x000fc60000000000 */
[----:B------:R2:W3:Y:S02]  /*17d0*/  LDS.64 R20, [R9+0x18] ;  /* 0x0000180009147984 */ /* 0x0004e40000000a00 */
[----:B--2---:R-:W-:Y:S01]  /*17e0*/  IADD3 R9, PT, PT, R9, 0x40, RZ ;  /* 0x0000004009097810 */ /* 0x004fe20007ffe0ff */
        /* <DEDUP_REMOVED lines=8> */
[-C--:B------:R-:W-:Y:S01]  /*1870*/  FFMA R17, R17, R14.reuse, -R10 ;  /* 0x0000000e11117223 */ /* 0x080fe2000000080a */
[----:B------:R-:W-:Y:S01]  /*1880*/  FFMA R16, R16, R14, R13 ;  /* 0x0000000e10107223 */ /* 0x000fe2000000000d */
[-C--:B---3--:R-:W-:Y:S01]  /*1890*/  FMUL R11, R19, R21.reuse ;  /* 0x00000015130b7220 */ /* 0x088fe20000400000 */
[----:B------:R-:W-:Y:S02]  /*18a0*/  FMUL R10, R18, R21 ;  /* 0x00000015120a7220 */ /* 0x000fe40000400000 */
[----:B------:R-:W-:Y:S01]  /*18b0*/  FADD R7, R7, R16 ;  /* 0x0000001007077221 */ /* 0x000fe20000000000 */
[----:B------:R-:W-:Y:S01]  /*18c0*/  FADD R4, R4, R17 ;  /* 0x0000001104047221 */ /* 0x000fe20000000000 */
[-C--:B------:R-:W-:Y:S01]  /*18d0*/  FFMA R18, R18, R20.reuse, R11 ;  /* 0x0000001412127223 */ /* 0x080fe2000000000b */
[----:B------:R-:W-:-:S03]  /*18e0*/  FFMA R19, R19, R20, -R10 ;  /* 0x0000001413137223 */ /* 0x000fc6000000080a */
[----:B------:R-:W-:Y:S01]  /*18f0*/  FADD R7, R7, R18 ;  /* 0x0000001207077221 */ /* 0x000fe20000000000 */
[----:B------:R-:W-:Y:S01]  /*1900*/  FADD R4, R4, R19 ;  /* 0x0000001304047221 */ /* 0x000fe20000000000 */
[----:B------:R-:W-:Y:S06]  /*1910*/  @P0 BRA `(.L_x_85) ;  /* 0xfffffff800ec0947 */ /* 0x000fec000383ffff */
.L_x_84:
[----:B------:R-:W-:Y:S05]  /*1920*/  BSYNC.RECONVERGENT B2 ;  /* 0x0000000000027941 */ /* 0x000fea0003800200 */
.L_x_83:
[----:B------:R-:W-:Y:S05]  /*1930*/  @!P1 BRA `(.L_x_82) ;  /* 0x0000000400389947 */ /* 0x000fea0003800000 */
[----:B------:R-:W-:Y:S01]  /*1940*/  ISETP.GE.U32.AND P0, PT, R23, 0x4, PT ;  /* 0x000000041700780c */ /* 0x000fe20003f06070 */
[----:B------:R-:W-:Y:S01]  /*1950*/  BSSY.RECONVERGENT B2, `(.L_x_86) ;  /* 0x0000027000027945 */ /* 0x000fe20003800200 */
[----:B------:R-:W-:-:S04]  /*1960*/  LOP3.LUT R26, R5, 0x3, RZ, 0xc0, !PT ;  /* 0x00000003051a7812 */ /* 0x000fc800078ec0ff */
[----:B------:R-:W-:-:S07]  /*1970*/  ISETP.NE.AND P1, PT, R26, RZ, PT ;  /* 0x000000ff1a00720c */ /* 0x000fce0003f25270 */
[----:B------:R-:W-:Y:S06]  /*1980*/  @!P0 BRA `(.L_x_87) ;  /* 0x00000000008c8947 */ /* 0x000fec0003800000 */
[C---:B------:R-:W-:Y:S02]  /*1990*/  IMAD R24, R6.reuse, 0x8, R2 ;  /* 0x0000000806187824 */ /* 0x040fe400078e0202 */
[C---:B------:R-:W-:Y:S01]  /*19a0*/  IMAD R25, R6.reuse, 0x8, R3 ;  /* 0x0000000806197824 */ /* 0x040fe200078e0203 */
[----:B------:R-:W-:Y:S02]  /*19b0*/  IADD3 R6, PT, PT, R6, 0x4, RZ ;  /* 0x0000000406067810 */ /* 0x000fe40007ffe0ff */
[----:B------:R-:W-:Y:S04]  /*19c0*/  LDS.64 R8, [R24] ;  /* 0x0000000018087984 */ /* 0x000fe80000000a00 */
        /* <DEDUP_REMOVED lines=21> */
[-C--:B------:R-:W-:Y:S01]  /*1b20*/  FFMA R7, R16, R18.reuse, R7 ;  /* 0x0000001210077223 */ /* 0x080fe20000000007 */
[----:B------:R-:W-:Y:S01]  /*1b30*/  FFMA R4, R17, R18, -R4 ;  /* 0x0000001211047223 */ /* 0x000fe20000000804 */
[-C--:B---3--:R-:W-:Y:S01]  /*1b40*/  FMUL R11, R21, R23.reuse ;  /* 0x00000017150b7220 */ /* 0x088fe20000400000 */
[----:B------:R-:W-:Y:S01]  /*1b50*/  FMUL R10, R20, R23 ;  /* 0x00000017140a7220 */ /* 0x000fe20000400000 */
[----:B------:R-:W-:Y:S01]  /*1b60*/  FADD R7, R8, R7 ;  /* 0x0000000708077221 */ /* 0x000fe20000000000 */
[----:B------:R-:W-:Y:S01]  /*1b70*/  FADD R4, R9, R4 ;  /* 0x0000000409047221 */ /* 0x000fe20000000000 */
[-C--:B------:R-:W-:Y:S01]  /*1b80*/  FFMA R20, R20, R22.reuse, R11 ;  /* 0x0000001614147223 */ /* 0x080fe2000000000b */
[----:B------:R-:W-:-:S03]  /*1b90*/  FFMA R21, R21, R22, -R10 ;  /* 0x0000001615157223 */ /* 0x000fc6000000080a */
[----:B------:R-:W-:Y:S01]  /*1ba0*/  FADD R7, R7, R20 ;  /* 0x0000001407077221 */ /* 0x000fe20000000000 */
[----:B------:R-:W-:-:S07]  /*1bb0*/  FADD R4, R4, R21 ;  /* 0x0000001504047221 */ /* 0x000fce0000000000 */
.L_x_87:
[----:B------:R-:W-:Y:S05]  /*1bc0*/  BSYNC.RECONVERGENT B2 ;  /* 0x0000000000027941 */ /* 0x000fea0003800200 */
.L_x_86:
[----:B------:R-:W-:Y:S05]  /*1bd0*/  @!P1 BRA `(.L_x_82) ;  /* 0x0000000000909947 */ /* 0x000fea0003800000 */
[----:B------:R-:W-:Y:S01]  /*1be0*/  ISETP.NE.AND P0, PT, R26, 0x1, PT ;  /* 0x000000011a00780c */ /* 0x000fe20003f05270 */
[----:B------:R-:W-:Y:S01]  /*1bf0*/  BSSY.RECONVERGENT B2, `(.L_x_88) ;  /* 0x0000017000027945 */ /* 0x000fe20003800200 */
[----:B------:R-:W-:-:S04]  /*1c00*/  LOP3.LUT R5, R5, 0x1, RZ, 0xc0, !PT ;  /* 0x0000000105057812 */ /* 0x000fc800078ec0ff */
[----:B------:R-:W-:-:S07]  /*1c10*/  ISETP.NE.U32.AND P1, PT, R5, 0x1, PT ;  /* 0x000000010500780c */ /* 0x000fce0003f25070 */
[----:B------:R-:W-:Y:S06]  /*1c20*/  @!P0 BRA `(.L_x_89) ;  /* 0x00000000004c8947 */ /* 0x000fec0003800000 */
[C---:B------:R-:W-:Y:S02]  /*1c30*/  IMAD R5, R6.reuse, 0x8, R2 ;  /* 0x0000000806057824 */ /* 0x040fe400078e0202 */
[C---:B------:R-:W-:Y:S01]  /*1c40*/  IMAD R16, R6.reuse, 0x8, R3 ;  /* 0x0000000806107824 */ /* 0x040fe200078e0203 */
[----:B------:R-:W-:Y:S02]  /*1c50*/  IADD3 R6, PT, PT, R6, 0x2, RZ ;  /* 0x0000000206067810 */ /* 0x000fe40007ffe0ff */
[----:B------:R-:W-:Y:S04]  /*1c60*/  LDS.64 R12, [R5] ;  /* 0x00000000050c7984 */ /* 0x000fe80000000a00 */
        /* <DEDUP_REMOVED lines=15> */
.L_x_89:
[----:B------:R-:W-:Y:S05]  /*1d60*/  BSYNC.RECONVERGENT B2 ;  /* 0x0000000000027941 */ /* 0x000fea0003800200 */
.L_x_88:
[----:B------:R-:W-:Y:S05]  /*1d70*/  @P1 BRA `(.L_x_82) ;  /* 0x0000000000281947 */ /* 0x000fea0003800000 */
[C---:B------:R-:W-:Y:S02]  /*1d80*/  IMAD R5, R6.reuse, 0x8, R2 ;  /* 0x0000000806057824 */ /* 0x040fe400078e0202 */
[----:B------:R-:W-:-:S03]  /*1d90*/  IMAD R6, R6, 0x8, R3 ;  /* 0x0000000806067824 */ /* 0x000fc600078e0203 */
[----:B------:R-:W-:Y:S04]  /*1da0*/  LDS.64 R8, [R5] ;  /* 0x0000000005087984 */ /* 0x000fe80000000a00 */
[----:B------:R-:W0:Y:S02]  /*1db0*/  LDS.64 R10, [R6] ;  /* 0x00000000060a7984 */ /* 0x000e240000000a00 */
[-C--:B0-----:R-:W-:Y:S01]  /*1dc0*/  FMUL R13, R9, R11.reuse ;  /* 0x0000000b090d7220 */ /* 0x081fe20000400000 */
[----:B------:R-:W-:-:S03]  /*1dd0*/  FMUL R12, R8, R11 ;  /* 0x0000000b080c7220 */ /* 0x000fc60000400000 */
[-C--:B------:R-:W-:Y:S01]  /*1de0*/  FFMA R8, R8, R10.reuse, R13 ;  /* 0x0000000a08087223 */ /* 0x080fe2000000000d */
[----:B------:R-:W-:-:S03]  /*1df0*/  FFMA R9, R9, R10, -R12 ;  /* 0x0000000a09097223 */ /* 0x000fc6000000080c */
[----:B------:R-:W-:Y:S01]  /*1e00*/  FADD R7, R7, R8 ;  /* 0x0000000807077221 */ /* 0x000fe20000000000 */
[----:B------:R-:W-:-:S07]  /*1e10*/  FADD R4, R4, R9 ;  /* 0x0000000904047221 */ /* 0x000fce0000000000 */
.L_x_82:
[----:B------:R-:W-:Y:S05]  /*1e20*/  BSYNC.RECONVERGENT B0 ;  /* 0x0000000000007941 */ /* 0x000fea0003800200 */
.L_x_81:
[----:B------:R-:W-:Y:S01]  /*1e30*/  FMUL R7, R7, R7 ;  /* 0x0000000707077220 */ /* 0x000fe20000400000 */
[----:B------:R-:W-:Y:S03]  /*1e40*/  BSSY.RECONVERGENT B0, `(.L_x_80) ;  /* 0x000000e000007945 */ /* 0x000fe60003800200 */
[----:B------:R-:W-:-:S04]  /*1e50*/  FFMA R4, R4, R4, R7 ;  /* 0x0000000404047223 */ /* 0x000fc80000000007 */
[----:B------:R0:W1:Y:S01]  /*1e60*/  MUFU.RSQ R7, R4 ;  /* 0x0000000400077308 */ /* 0x0000620000001400 */
[----:B------:R-:W-:-:S04]  /*1e70*/  IADD3 R5, PT, PT, R4, -0xd000000, RZ ;  /* 0xf300000004057810 */ /* 0x000fc80007ffe0ff */
[----:B------:R-:W-:-:S13]  /*1e80*/  ISETP.GT.U32.AND P0, PT, R5, 0x727fffff, PT ;  /* 0x727fffff0500780c */ /* 0x000fda0003f04070 */
[----:B01----:R-:W-:Y:S05]  /*1e90*/  @!P0 BRA `(.L_x_90) ;  /* 0x0000000000108947 */ /* 0x003fea0003800000 */
[----:B------:R-:W-:-:S07]  /*1ea0*/  MOV R10, 0x1ec0 ;  /* 0x00001ec0000a7802 */ /* 0x000fce0000000f00 */
[----:B------:R-:W-:Y:S05]  /*1eb0*/  CALL.REL.NOINC `($__internal_8_$__cuda_sm20_sqrt_rn_f32_slowpath) ;  /* 0x00000010000c7944 */ /* 0x000fea0003c00000 */
[----:B------:R-:W-:Y:S01]  /*1ec0*/  IMAD.MOV.U32 R5, RZ, RZ, R6 ;  /* 0x000000ffff057224 */ /* 0x000fe200078e0006 */
[----:B------:R-:W-:Y:S06]  /*1ed0*/  BRA `(.L_x_91) ;  /* 0x0000000000107947 */ /* 0x000fec0003800000 */
.L_x_90:
[----:B------:R-:W-:Y:S01]  /*1ee0*/  FMUL.FTZ R5, R4, R7 ;  /* 0x0000000704057220 */ /* 0x000fe20000410000 */
[----:B------:R-:W-:-:S03]  /*1ef0*/  FMUL.FTZ R6, R7, 0.5 ;  /* 0x3f00000007067820 */ /* 0x000fc60000410000 */
[----:B------:R-:W-:-:S04]  /*1f00*/  FFMA R4, -R5, R5, R4 ;  /* 0x0000000505047223 */ /* 0x000fc80000000104 */
[----:B------:R-:W-:-:S07]  /*1f10*/  FFMA R5, R4, R6, R5 ;  /* 0x0000000604057223 */ /* 0x000fce0000000005 */
.L_x_91:
[----:B------:R-:W-:Y:S05]  /*1f20*/  BSYNC.RECONVERGENT B0 ;  /* 0x0000000000007941 */ /* 0x000fea0003800200 */
.L_x_80:
[----:B------:R-:W-:Y:S05]  /*1f30*/  BSYNC.RECONVERGENT B1 ;  /* 0x0000000000017941 */ /* 0x000fea0003800200 */
.L_x_79:
[----:B------:R-:W2:Y:S01]  /*1f40*/  LDCU UR5, c[0x0][0x390] ;  /* 0x00007200ff0577ac */ /* 0x000ea20008000800 */
[----:B------:R-:W-:Y:S01]  /*1f50*/  BAR.SYNC.DEFER_BLOCKING 0x0 ;  /* 0x0000000000007b1d */ /* 0x000fe20000010000 */
[----:B------:R-:W-:-:S05]  /*1f60*/  ISETP.NE.AND P1, PT, R0, RZ, PT ;  /* 0x000000ff0000720c */ /* 0x000fca0003f25270 */
[----:B------:R-:W3:Y:S01]  /*1f70*/  LDCU UR4, c[0x0][0x360] ;  /* 0x00006c00ff0477ac */ /* 0x000ee20008000800 */
[----:B--2---:R-:W-:Y:S01]  /*1f80*/  ISETP.GE.U32.AND P0, PT, R0, UR5, PT ;  /* 0x0000000500007c0c */ /* 0x004fe2000bf06070 */
[----:B---3--:R-:W-:-:S12]  /*1f90*/  UISETP.GE.U32.AND UP0, UPT, UR4, 0x2, UPT ;  /* 0x000000020400788c */ /* 0x008fd8000bf06070 */
[----:B------:R2:W-:Y:S01]  /*1fa0*/  @!P0 STS [R2], R5 ;  /* 0x0000000502008388 */ /* 0x0005e20000000800 */
[----:B------:R-:W-:Y:S06]  /*1fb0*/  BAR.SYNC.DEFER_BLOCKING 0x0 ;  /* 0x0000000000007b1d */ /* 0x000fec0000010000 */
[----:B------:R-:W-:Y:S05]  /*1fc0*/  BRA.U !UP0, `(.L_x_92) ;  /* 0x0000000108407547 */ /* 0x000fea000b800000 */
[----:B------:R-:W-:Y:S01]  /*1fd0*/  IMAD.U32 R4, RZ, RZ, UR4 ;  /* 0x00000004ff047e24 */ /* 0x000fe2000f8e00ff */
[----:B------:R-:W3:Y:S01]  /*1fe0*/  LDCU UR5, c[0x0][0x390] ;  /* 0x00007200ff0577ac */ /* 0x000ee20008000800 */
[----:B------:R-:W-:-:S05]  /*1ff0*/  NOP ;  /* 0x0000000000007918 */ /* 0x000fca0000000000 */
.L_x_93:
[----:B0-----:R-:W-:-:S04]  /*2000*/  SHF.R.U32.HI R7, RZ, 0x1, R4 ;  /* 0x00000001ff077819 */ /* 0x001fc80000011604 */
[----:B--2---:R-:W-:-:S04]  /*2010*/  IADD3 R5, PT, PT, R7, R0, RZ ;  /* 0x0000000007057210 */ /* 0x004fc80007ffe0ff */
[----:B---3--:R-:W-:-:S04]  /*2020*/  ISETP.GE.U32.AND P0, PT, R5, UR5, PT ;  /* 0x0000000505007c0c */ /* 0x008fc8000bf06070 */
[----:B------:R-:W-:-:S13]  /*2030*/  ISETP.GT.U32.OR P0, PT, R0, R7, P0 ;  /* 0x000000070000720c */ /* 0x000fda0000704470 */
[----:B------:R-:W-:Y:S01]  /*2040*/  @!P0 IMAD R6, R7, 0x8, R2 ;  /* 0x0000000807068824 */ /* 0x000fe200078e0202 */
[----:B------:R-:W-:Y:S05]  /*2050*/  @!P0 LDS R5, [R2] ;  /* 0x0000000002058984 */ /* 0x000fea0000000800 */
[----:B------:R-:W0:Y:S02]  /*2060*/  @!P0 LDS R6, [R6] ;  /* 0x0000000006068984 */ /* 0x000e240000000800 */
[----:B0-----:R-:W-:-:S05]  /*2070*/  @!P0 FMNMX R5, R5, R6, !PT ;  /* 0x0000000605058209 */ /* 0x001fca0007800000 */
[----:B------:R4:W-:Y:S01]  /*2080*/  @!P0 STS [R2], R5 ;  /* 0x0000000502008388 */ /* 0x0009e20000000800 */
[----:B------:R-:W-:Y:S01]  /*2090*/  BAR.SYNC.DEFER_BLOCKING 0x0 ;  /* 0x0000000000007b1d */ /* 0x000fe20000010000 */
[----:B------:R-:W-:Y:S01]  /*20a0*/  ISETP.GT.U32.AND P0, PT, R4, 0x3, PT ;  /* 0x000000030400780c */ /* 0x000fe20003f04070 */
[----:B------:R-:W-:-:S12]  /*20b0*/  IMAD.MOV.U32 R4, RZ, RZ, R7 ;  /* 0x000000ffff047224 */ /* 0x000fd800078e0007 */
[----:B----4-:R-:W-:Y:S05]  /*20c0*/  @P0 BRA `(.L_x_93) ;  /* 0xfffffffc00cc0947 */ /* 0x010fea000383ffff */
.L_x_92:
[----:B------:R-:W-:Y:S06]  /*20d0*/  BAR.SYNC.DEFER_BLOCKING 0x0 ;  /* 0x0000000000007b1d */ /* 0x000fec0000010000 */
[----:B------:R-:W-:Y:S05]  /*20e0*/  @P1 EXIT ;  /* 0x000000000000194d */ /* 0x000fea0003800000 */
[----:B------:R-:W3:Y:S01]  /*20f0*/  LDS R3, [R3] ;  /* 0x0000000003037984 */ /* 0x000ee20000000800 */
[----:B--2---:R-:W2:Y:S01]  /*2100*/  LDC.64 R4, c[0x0][0x380] ;  /* 0x0000e000ff047b82 */ /* 0x004ea20000000a00 */
[----:B0-----:R-:W2:Y:S02]  /*2110*/  S2R R7, SR_CTAID.X ;  /* 0x0000000000077919 */ /* 0x001ea40000002500 */
[----:B--2---:R-:W-:-:S05]  /*2120*/  IMAD.WIDE.U32 R4, R7, 0x4, R4 ;  /* 0x0000000407047825 */ /* 0x004fca00078e0004 */
[----:B---3--:R-:W-:Y:S01]  /*2130*/  STG.E desc[UR10][R4.64], R3 ;  /* 0x0000000304007986 */ /* 0x008fe2000c10190a */
[----:B------:R-:W-:Y:S05]  /*2140*/  EXIT ;  /* 0x000000000000794d */ /* 0x000fea0003800000 */
        .weak           $__internal_5_$__cuda_sm20_div_rn_f64_full
        .type           $__internal_5_$__cuda_sm20_div_rn_f64_full,@function
        .size           $__internal_5_$__cuda_sm20_div_rn_f64_full,($__internal_6_$__cuda_sm20_div_u64 - $__internal_5_$__cuda_sm20_div_rn_f64_full)
$__internal_5_$__cuda_sm20_div_rn_f64_full:
        /* <DEDUP_REMOVED lines=66> */
.L_x_95:
        /* <DEDUP_REMOVED lines=16> */
.L_x_98:
[----:B------:R-:W-:Y:S01]  /*2670*/  LOP3.LUT R17, R7, 0x80000, RZ, 0xfc, !PT ;  /* 0x0008000007117812 */ /* 0x000fe200078efcff */
[----:B------:R-:W-:Y:S01]  /*2680*/  IMAD.MOV.U32 R16, RZ, RZ, R6 ;  /* 0x000000ffff107224 */ /* 0x000fe200078e0006 */
[----:B------:R-:W-:Y:S06]  /*2690*/  BRA `(.L_x_96) ;  /* 0x0000000000087947 */ /* 0x000fec0003800000 */
.L_x_97:
[----:B------:R-:W-:Y:S01]  /*26a0*/  LOP3.LUT R17, R5, 0x80000, RZ, 0xfc, !PT ;  /* 0x0008000005117812 */ /* 0x000fe200078efcff */
[----:B------:R-:W-:-:S07]  /*26b0*/  IMAD.MOV.U32 R16, RZ, RZ, R4 ;  /* 0x000000ffff107224 */ /* 0x000fce00078e0004 */
.L_x_96:
[----:B------:R-:W-:Y:S05]  /*26c0*/  BSYNC.RECONVERGENT B2 ;  /* 0x0000000000027941 */ /* 0x000fea0003800200 */
.L_x_94:
[----:B------:R-:W-:Y:S01]  /*26d0*/  IMAD.MOV.U32 R23, RZ, RZ, 0x0 ;  /* 0x00000000ff177424 */ /* 0x000fe200078e00ff */
[----:B------:R-:W-:Y:S01]  /*26e0*/  MOV R2, R16 ;  /* 0x0000001000027202 */ /* 0x000fe20000000f00 */
[----:B------:R-:W-:Y:S02]  /*26f0*/  IMAD.MOV.U32 R3, RZ, RZ, R17 ;  /* 0x000000ffff037224 */ /* 0x000fe400078e0011 */
[----:B------:R-:W-:Y:S05]  /*2700*/  RET.REL.NODEC R22 `(_Z6kernelPfmjj) ;  /* 0xffffffd8163c7950 */ /* 0x000fea0003c3ffff */
        .weak           $__internal_6_$__cuda_sm20_div_u64
        .type           $__internal_6_$__cuda_sm20_div_u64,@function
        .size           $__internal_6_$__cuda_sm20_div_u64,($__internal_7_$__cuda_sm20_rem_u64 - $__internal_6_$__cuda_sm20_div_u64)
$__internal_6_$__cuda_sm20_div_u64:
        /* <DEDUP_REMOVED lines=66> */
[----:B------:R-:W-:Y:S06]  /*2b30*/  RET.REL.NODEC R8 `(_Z6kernelPfmjj) ;  /* 0xffffffd408307950 */ /* 0x000fec0003c3ffff */
        .weak           $__internal_7_$__cuda_sm20_rem_u64
        .type           $__internal_7_$__cuda_sm20_rem_u64,@function
        .size           $__internal_7_$__cuda_sm20_rem_u64,($__internal_8_$__cuda_sm20_sqrt_rn_f32_slowpath - $__internal_7_$__cuda_sm20_rem_u64)
$__internal_7_$__cuda_sm20_rem_u64:
        /* <DEDUP_REMOVED lines=58> */
[----:B------:R-:W-:Y:S06]  /*2ee0*/  RET.REL.NODEC R6 `(_Z6kernelPfmjj) ;  /* 0xffffffd006447950 */ /* 0x000fec0003c3ffff */
        .weak           $__internal_8_$__cuda_sm20_sqrt_rn_f32_slowpath
        .type           $__internal_8_$__cuda_sm20_sqrt_rn_f32_slowpath,@function
        .size           $__internal_8_$__cuda_sm20_sqrt_rn_f32_slowpath,($__internal_9_$__cuda_sm3x_div_rn_noftz_f32_slowpath - $__internal_8_$__cuda_sm20_sqrt_rn_f32_slowpath)
$__internal_8_$__cuda_sm20_sqrt_rn_f32_slowpath:
[----:B------:R-:W-:-:S13]  /*2ef0*/  LOP3.LUT P0, RZ, R4, 0x7fffffff, RZ, 0xc0, !PT ;  /* 0x7fffffff04ff7812 */ /* 0x000fda000780c0ff */
[----:B------:R-:W-:Y:S01]  /*2f00*/  @!P0 IMAD.MOV.U32 R5, RZ, RZ, R4 ;  /* 0x000000ffff058224 */ /* 0x000fe200078e0004 */
[----:B------:R-:W-:Y:S06]  /*2f10*/  @!P0 BRA `(.L_x_99) ;  /* 0x0000000000408947 */ /* 0x000fec0003800000 */
[----:B------:R-:W-:-:S13]  /*2f20*/  FSETP.GEU.FTZ.AND P0, PT, R4, RZ, PT ;  /* 0x000000ff0400720b */ /* 0x000fda0003f1e000 */
        /* <DEDUP_REMOVED lines=15> */
.L_x_99:
[----:B------:R-:W-:Y:S01]  /*3020*/  IMAD.MOV.U32 R6, RZ, RZ, R5 ;  /* 0x000000ffff067224 */ /* 0x000fe200078e0005 */
[----:B------:R-:W-:Y:S01]  /*3030*/  MOV R4, R10 ;  /* 0x0000000a00047202 */ /* 0x000fe20000000f00 */
[----:B------:R-:W-:-:S04]  /*3040*/  IMAD.MOV.U32 R5, RZ, RZ, 0x0 ;  /* 0x00000000ff057424 */ /* 0x000fc800078e00ff */
[----:B------:R-:W-:Y:S05]  /*3050*/  RET.REL.NODEC R4 `(_Z6kernelPfmjj) ;  /* 0xffffffcc04e87950 */ /* 0x000fea0003c3ffff */
        .weak           $__internal_9_$__cuda_sm3x_div_rn_noftz_f32_slowpath
        .type           $__internal_9_$__cuda_sm3x_div_rn_noftz_f32_slowpath,@function
        .size           $__internal_9_$__cuda_sm3x_div_rn_noftz_f32_slowpath,(.L_x_118 - $__internal_9_$__cuda_sm3x_div_rn_noftz_f32_slowpath)
$__internal_9_$__cuda_sm3x_div_rn_noftz_f32_slowpath:
[--C-:B------:R-:W-:Y:S01]  /*3060*/  SHF.R.U32.HI R5, RZ, 0x17, R3.reuse ;  /* 0x00000017ff057819 */ /* 0x100fe20000011603 */
[----:B------:R-:W-:Y:S01]  /*3070*/  IMAD.MOV.U32 R7, RZ, RZ, R3 ;  /* 0x000000ffff077224 */ /* 0x000fe200078e0003 */
[----:B------:R-:W-:Y:S02]  /*3080*/  SHF.R.U32.HI R4, RZ, 0x17, R0 ;  /* 0x00000017ff047819 */ /* 0x000fe40000011600 */
[----:B------:R-:W-:Y:S02]  /*3090*/  LOP3.LUT R5, R5, 0xff, RZ, 0xc0, !PT ;  /* 0x000000ff05057812 */ /* 0x000fe400078ec0ff */
[----:B------:R-:W-:Y:S02]  /*30a0*/  LOP3.LUT R4, R4, 0xff, RZ, 0xc0, !PT ;  /* 0x000000ff04047812 */ /* 0x000fe400078ec0ff */
[----:B------:R-:W-:Y:S02]  /*30b0*/  IADD3 R10, PT, PT, R5, -0x1, RZ ;  /* 0xffffffff050a7810 */ /* 0x000fe40007ffe0ff */
[----:B------:R-:W-:Y:S01]  /*30c0*/  MOV R6, R0 ;  /* 0x0000000000067202 */ /* 0x000fe20000000f00 */
[----:B------:R-:W-:Y:S01]  /*30d0*/  VIADD R9, R4, 0xffffffff ;  /* 0xffffffff04097836 */ /* 0x000fe20000000000 */
        /* <DEDUP_REMOVED lines=27> */
.L_x_100:
        /* <DEDUP_REMOVED lines=50> */
.L_x_106:
[----:B------:R-:W-:-:S04]  /*35b0*/  LOP3.LUT R3, R3, 0x80000000, RZ, 0xc0, !PT ;  /* 0x8000000003037812 */ /* 0x000fc800078ec0ff */
[----:B------:R-:W-:Y:S01]  /*35c0*/  LOP3.LUT R3, R3, 0x7f800000, RZ, 0xfc, !PT ;  /* 0x7f80000003037812 */ /* 0x000fe200078efcff */
[----:B------:R-:W-:Y:S06]  /*35d0*/  BRA `(.L_x_107) ;  /* 0x0000000000287947 */ /* 0x000fec0003800000 */
.L_x_105:
[----:B------:R-:W-:Y:S01]  /*35e0*/  LEA R3, R5, R3, 0x17 ;  /* 0x0000000305037211 */ /* 0x000fe200078eb8ff */
[----:B------:R-:W-:Y:S06]  /*35f0*/  BRA `(.L_x_107) ;  /* 0x0000000000207947 */ /* 0x000fec0003800000 */
.L_x_104:
[----:B------:R-:W-:-:S04]  /*3600*/  LOP3.LUT R3, R7, 0x80000000, R6, 0x48, !PT ;  /* 0x8000000007037812 */ /* 0x000fc800078e4806 */
[----:B------:R-:W-:Y:S01]  /*3610*/  LOP3.LUT R3, R3, 0x7f800000, RZ, 0xfc, !PT ;  /* 0x7f80000003037812 */ /* 0x000fe200078efcff */
[----:B------:R-:W-:Y:S06]  /*3620*/  BRA `(.L_x_107) ;  /* 0x0000000000147947 */ /* 0x000fec0003800000 */
.L_x_103:
[----:B------:R-:W-:Y:S01]  /*3630*/  LOP3.LUT R3, R7, 0x80000000, R6, 0x48, !PT ;  /* 0x8000000007037812 */ /* 0x000fe200078e4806 */
[----:B------:R-:W-:Y:S06]  /*3640*/  BRA `(.L_x_107) ;  /* 0x00000000000c7947 */ /* 0x000fec0003800000 */
.L_x_102:
[----:B------:R-:W0:Y:S01]  /*3650*/  MUFU.RSQ R3, -QNAN ;  /* 0xffc0000000037908 */ /* 0x000e220000001400 */
[----:B------:R-:W-:Y:S05]  /*3660*/  BRA `(.L_x_107) ;  /* 0x0000000000047947 */ /* 0x000fea0003800000 */
.L_x_101:
[----:B------:R-:W-:-:S07]  /*3670*/  FADD.FTZ R3, R0, R3 ;  /* 0x0000000300037221 */ /* 0x000fce0000010000 */
.L_x_107:
[----:B0-----:R-:W-:Y:S02]  /*3680*/  IMAD.MOV.U32 R9, RZ, RZ, R3 ;  /* 0x000000ffff097224 */ /* 0x001fe400078e0003 */
[----:B------:R-:W-:-:S04]  /*3690*/  HFMA2 R3, -RZ, RZ, 0, 0 ;  /* 0x00000000ff037431 */ /* 0x000fc800000001ff */
[----:B------:R-:W-:Y:S05]  /*36a0*/  RET.REL.NODEC R2 `(_Z6kernelPfmjj) ;  /* 0xffffffc802547950 */ /* 0x000fea0003c3ffff */
.L_x_108:
        /* <DEDUP_REMOVED lines=13> */
.L_x_118:


//--------------------- .nv.global.init           --------------------------
	.section	.nv.global.init,"aw",@progbits
	.align	4
.nv.global.init:
	.type		__cudart_i2opi_f,@object
	.size		__cudart_i2opi_f,(.L_0 - __cudart_i2opi_f)
__cudart_i2opi_f:
        /*0000*/ 	.byte	0x41, 0x90, 0x43, 0x3c, 0x99, 0x95, 0x62, 0xdb, 0xc0, 0xdd, 0x34, 0xf5, 0xd1, 0x57, 0x27, 0xfc
        /*0010*/ 	.byte	0x29, 0x15, 0x44, 0x4e, 0x6e, 0x83, 0xf9, 0xa2
.L_0:


//--------------------- .nv.shared._Z14kernel_dopplerPfmjj --------------------------
	.section	.nv.shared._Z14kernel_dopplerPfmjj,"aw",@nobits
	.sectionflags	@""
	.align	16
	.zero		1024


//--------------------- .nv.shared.reserved.0     --------------------------
	.section	.nv.shared.reserved.0,"aw",@nobits
	.weak		__nv_reservedSMEM_offset_0_alias
	.size		__nv_reservedSMEM_offset_0_alias, 0, 64
	.other		__nv_reservedSMEM_offset_0_alias,@"STO_CUDA_RESERVED_SHARED STV_DEFAULT"
__nv_reservedSMEM_offset_0_alias:
	.zero		0
	.zero		64


//--------------------- .nv.shared._Z6kernelPfmjj --------------------------
	.section	.nv.shared._Z6kernelPfmjj,"aw",@nobits
	.sectionflags	@""
	.align	16
	.zero		1024


//--------------------- .nv.constant0._Z14kernel_dopplerPfmjj --------------------------
	.section	.nv.constant0._Z14kernel_dopplerPfmjj,"a",@progbits
	.sectionflags	@""
	.align	4
.nv.constant0._Z14kernel_dopplerPfmjj:
	.zero		920


//--------------------- .nv.constant0._Z6kernelPfmjj --------------------------
	.section	.nv.constant0._Z6kernelPfmjj,"a",@progbits
	.sectionflags	@""
	.align	4
.nv.constant0._Z6kernelPfmjj:
	.zero		920


//--------------------- SYMBOLS --------------------------

	.type		.nv.reservedSmem.offset0,@object
	.size		.nv.reservedSmem.offset0,0x4
	.type		.nv.reservedSmem.cap,@object
	.size		.nv.reservedSmem.cap,0x4
